	.target	sm_100a

	.elftype	@"ET_EXEC"


//--------------------- .note.nv.tkinfo           --------------------------
	.section	.note.nv.tkinfo,"",@"SHT_NOTE"
	.sectionflags	@"SHF_NOTE_NV_TKINFO"
	.tkinfo
        /*0018*/ 	.word	0x00000081
        /*0030*/ 	.string	""
        /*0030*/ 	.string	"ptxas-blackwell"
        /*0030*/ 	.string	"Cuda compilation tools, release 12.9, V12.9.86"
        /*0030*/ 	.string	"Build cuda_12.9.r12.9/compiler.36037853_0"
        /*0030*/ 	.string	"-v  -suppress-debug-info  -lineinfo  -arch sm_100a "



//--------------------- .note.nv.cuver            --------------------------
	.section	.note.nv.cuver,"",@"SHT_NOTE"
	.sectionflags	@"SHF_NOTE_NV_CUVER"
        /*0018*/ 	.short	0x0001
        /*001a*/ 	.short	0x0064
        /*001c*/ 	.short	0x0001
        /*001e*/ 	.short	0x0000
        /*0020*/ 	.short	0x0001
        /*0022*/ 	.short	0x0000


//--------------------- .nv.info                  --------------------------
	.section	.nv.info,"",@"SHT_CUDA_INFO"
	.align	4


	//----- nvinfo : EIATTR_REGCOUNT
	.align		4
        /*0000*/ 	.byte	0x04, 0x2f
        /*0002*/ 	.short	(.L_4 - .L_3)
	.align		4
.L_3:
        /*0004*/ 	.word	index@(gluon_tcgen05)
        /*0008*/ 	.word	0x00000027


	//----- nvinfo : EIATTR_FRAME_SIZE
	.align		4
.L_4:
        /*000c*/ 	.byte	0x04, 0x11
        /*000e*/ 	.short	(.L_6 - .L_5)
	.align		4
.L_5:
        /*0010*/ 	.word	index@($__internal_2_$__cuda_sm10x_tcgen05_guardrail_trap_unallocated_columns_being_dealloced)
        /*0014*/ 	.word	0x00000000


	//----- nvinfo : EIATTR_FRAME_SIZE
	.align		4
.L_6:
        /*0018*/ 	.byte	0x04, 0x11
        /*001a*/ 	.short	(.L_8 - .L_7)
	.align		4
.L_7:
        /*001c*/ 	.word	index@($__internal_1_$__cuda_sm10x_tcgen05_guardrail_trap_phase_invalid_during_alloc)
        /*0020*/ 	.word	0x00000000


	//----- nvinfo : EIATTR_FRAME_SIZE
	.align		4
.L_8:
        /*0024*/ 	.byte	0x04, 0x11
        /*0026*/ 	.short	(.L_10 - .L_9)
	.align		4
.L_9:
        /*0028*/ 	.word	index@($__internal_0_$__cuda_sm10x_tcgen05_guardrail_trap_col_being_dealloced_not_returned_by_alloc)
        /*002c*/ 	.word	0x00000000


	//----- nvinfo : EIATTR_FRAME_SIZE
	.align		4
.L_10:
        /*0030*/ 	.byte	0x04, 0x11
        /*0032*/ 	.short	(.L_12 - .L_11)
	.align		4
.L_11:
        /*0034*/ 	.word	index@(gluon_tcgen05)
        /*0038*/ 	.word	0x00000000


	//----- nvinfo : EIATTR_MIN_STACK_SIZE
	.align		4
.L_12:
        /*003c*/ 	.byte	0x04, 0x12
        /*003e*/ 	.short	(.L_14 - .L_13)
	.align		4
.L_13:
        /*0040*/ 	.word	index@(gluon_tcgen05)
        /*0044*/ 	.word	0x00000000
.L_14:


//--------------------- .nv.info.gluon_tcgen05    --------------------------
	.section	.nv.info.gluon_tcgen05,"",@"SHT_CUDA_INFO"
	.sectionflags	@""
	.align	4


	//----- nvinfo : EIATTR_CUDA_API_VERSION
	.align		4
        /*0000*/ 	.byte	0x04, 0x37
        /*0002*/ 	.short	(.L_16 - .L_15)
.L_15:
        /*0004*/ 	.word	0x00000081


	//----- nvinfo : EIATTR_KPARAM_INFO
	.align		4
.L_16:
        /*0008*/ 	.byte	0x04, 0x17
        /*000a*/ 	.short	(.L_18 - .L_17)
.L_17:
        /*000c*/ 	.word	0x00000000
        /*0010*/ 	.short	0x000a
        /*0012*/ 	.short	0x0048
        /*0014*/ 	.byte	0x00, 0xf4, 0x21, 0x00


	//----- nvinfo : EIATTR_KPARAM_INFO
	.align		4
.L_18:
        /*0018*/ 	.byte	0x04, 0x17
        /*001a*/ 	.short	(.L_20 - .L_19)
.L_19:
        /*001c*/ 	.word	0x00000000
        /*0020*/ 	.short	0x0009
        /*0022*/ 	.short	0x0040
        /*0024*/ 	.byte	0x00, 0xf4, 0x21, 0x00


	//----- nvinfo : EIATTR_KPARAM_INFO
	.align		4
.L_20:
        /*0028*/ 	.byte	0x04, 0x17
        /*002a*/ 	.short	(.L_22 - .L_21)
.L_21:
        /*002c*/ 	.word	0x00000000
        /*0030*/ 	.short	0x0008
        /*0032*/ 	.short	0x0038
        /*0034*/ 	.byte	0x00, 0xf0, 0x21, 0x00


	//----- nvinfo : EIATTR_KPARAM_INFO
	.align		4
.L_22:
        /*0038*/ 	.byte	0x04, 0x17
        /*003a*/ 	.short	(.L_24 - .L_23)
.L_23:
        /*003c*/ 	.word	0x00000000
        /*0040*/ 	.short	0x0007
        /*0042*/ 	.short	0x0030
        /*0044*/ 	.byte	0x00, 0xf0, 0x21, 0x00


	//----- nvinfo : EIATTR_KPARAM_INFO
	.align		4
.L_24:
        /*0048*/ 	.byte	0x04, 0x17
        /*004a*/ 	.short	(.L_26 - .L_25)
.L_25:
        /*004c*/ 	.word	0x00000000
        /*0050*/ 	.short	0x0006
        /*0052*/ 	.short	0x0028
        /*0054*/ 	.byte	0x00, 0xf0, 0x21, 0x00


	//----- nvinfo : EIATTR_KPARAM_INFO
	.align		4
.L_26:
        /*0058*/ 	.byte	0x04, 0x17
        /*005a*/ 	.short	(.L_28 - .L_27)
.L_27:
        /*005c*/ 	.word	0x00000000
        /*0060*/ 	.short	0x0005
        /*0062*/ 	.short	0x0020
        /*0064*/ 	.byte	0x00, 0xf0, 0x11, 0x00


	//----- nvinfo : EIATTR_KPARAM_INFO
	.align		4
.L_28:
        /*0068*/ 	.byte	0x04, 0x17
        /*006a*/ 	.short	(.L_30 - .L_29)
.L_29:
        /*006c*/ 	.word	0x00000000
        /*0070*/ 	.short	0x0004
        /*0072*/ 	.short	0x001c
        /*0074*/ 	.byte	0x00, 0xf0, 0x11, 0x00


	//----- nvinfo : EIATTR_KPARAM_INFO
	.align		4
.L_30:
        /*0078*/ 	.byte	0x04, 0x17
        /*007a*/ 	.short	(.L_32 - .L_31)
.L_31:
        /*007c*/ 	.word	0x00000000
        /*0080*/ 	.short	0x0003
        /*0082*/ 	.short	0x0018
        /*0084*/ 	.byte	0x00, 0xf0, 0x11, 0x00


	//----- nvinfo : EIATTR_KPARAM_INFO
	.align		4
.L_32:
        /*0088*/ 	.byte	0x04, 0x17
        /*008a*/ 	.short	(.L_34 - .L_33)
.L_33:
        /*008c*/ 	.word	0x00000000
        /*0090*/ 	.short	0x0002
        /*0092*/ 	.short	0x0010
        /*0094*/ 	.byte	0x00, 0xf4, 0x21, 0x00


	//----- nvinfo : EIATTR_KPARAM_INFO
	.align		4
.L_34:
        /*0098*/ 	.byte	0x04, 0x17
        /*009a*/ 	.short	(.L_36 - .L_35)
.L_35:
        /*009c*/ 	.word	0x00000000
        /*00a0*/ 	.short	0x0001
        /*00a2*/ 	.short	0x0008
        /*00a4*/ 	.byte	0x00, 0xf4, 0x21, 0x00


	//----- nvinfo : EIATTR_KPARAM_INFO
	.align		4
.L_36:
        /*00a8*/ 	.byte	0x04, 0x17
        /*00aa*/ 	.short	(.L_38 - .L_37)
.L_37:
        /*00ac*/ 	.word	0x00000000
        /*00b0*/ 	.short	0x0000
        /*00b2*/ 	.short	0x0000
        /*00b4*/ 	.byte	0x00, 0xf4, 0x21, 0x00


	//----- nvinfo : EIATTR_AT_ENTRY_FRAGMENTS
	.align		4
.L_38:
        /*00b8*/ 	.byte	0x04, 0x4f
        /*00ba*/ 	.short	(.L_40 - .L_39)


	//   ....[0]....
.L_39:
        /*00bc*/ 	.word	0x00000004


	//----- nvinfo : EIATTR_RESERVED_SMEM_USED
	.align		4
.L_40:
        /*00c0*/ 	.byte	0x01, 0x41
	.zero		2


	//----- nvinfo : EIATTR_SPARSE_MMA_MASK
	.align		4
        /*00c4*/ 	.byte	0x03, 0x50
        /*00c6*/ 	.short	0x0000


	//----- nvinfo : EIATTR_TCGEN05_1CTA_USED
	.align		4
        /*00c8*/ 	.byte	0x01, 0x51
	.zero		2


	//----- nvinfo : EIATTR_MAXREG_COUNT
	.align		4
        /*00cc*/ 	.byte	0x03, 0x1b
        /*00ce*/ 	.short	0x00ff


	//----- nvinfo : EIATTR_NUM_BARRIERS
	.align		4
        /*00d0*/ 	.byte	0x02, 0x4c
        /*00d2*/ 	.byte	0x01
	.zero		1


	//----- nvinfo : EIATTR_INT_WARP_WIDE_INSTR_OFFSETS
	.align		4
        /*00d4*/ 	.byte	0x04, 0x31
        /*00d6*/ 	.short	(.L_42 - .L_41)


	//   ....[0]....
.L_41:
        /*00d8*/ 	.word	0x00001770


	//   ....[1]....
        /*00dc*/ 	.word	0x00001790


	//   ....[2]....
        /*00e0*/ 	.word	0x00001820


	//   ....[3]....
        /*00e4*/ 	.word	0x000019f0


	//   ....[4]....
        /*00e8*/ 	.word	0x00001a40


	//   ....[5]....
        /*00ec*/ 	.word	0x00001a50


	//   ....[6]....
        /*00f0*/ 	.word	0x00001a80


	//   ....[7]....
        /*00f4*/ 	.word	0x00001e80


	//   ....[8]....
        /*00f8*/ 	.word	0x00001e90


	//   ....[9]....
        /*00fc*/ 	.word	0x00002000


	//   ....[10]....
        /*0100*/ 	.word	0x00002060


	//   ....[11]....
        /*0104*/ 	.word	0x00002070


	//   ....[12]....
        /*0108*/ 	.word	0x000020b0


	//   ....[13]....
        /*010c*/ 	.word	0x00002570


	//   ....[14]....
        /*0110*/ 	.word	0x00002580


	//   ....[15]....
        /*0114*/ 	.word	0x00002860


	//   ....[16]....
        /*0118*/ 	.word	0x00002870


	//   ....[17]....
        /*011c*/ 	.word	0x00002be0


	//   ....[18]....
        /*0120*/ 	.word	0x00002c30


	//----- nvinfo : EIATTR_COOP_GROUP_MASK_REGIDS
	.align		4
.L_42:
        /*0124*/ 	.byte	0x04, 0x29
        /*0126*/ 	.short	(.L_44 - .L_43)


	//   ....[0]....
.L_43:
        /*0128*/ 	.word	0xffffffff


	//   ....[1]....
        /*012c*/ 	.word	0xffffffff


	//   ....[2]....
        /*0130*/ 	.word	0xffffffff


	//   ....[3]....
        /*0134*/ 	.word	0xffffffff


	//   ....[4]....
        /*0138*/ 	.word	0xffffffff


	//   ....[5]....
        /*013c*/ 	.word	0xffffffff


	//   ....[6]....
        /*0140*/ 	.word	0xffffffff


	//   ....[7]....
        /*0144*/ 	.word	0xffffffff


	//   ....[8]....
        /*0148*/ 	.word	0xffffffff


	//   ....[9]....
        /*014c*/ 	.word	0xffffffff


	//----- nvinfo : EIATTR_COOP_GROUP_INSTR_OFFSETS
	.align		4
.L_44:
        /*0150*/ 	.byte	0x04, 0x28
        /*0152*/ 	.short	(.L_46 - .L_45)


	//   ....[0]....
.L_45:
        /*0154*/ 	.word	0x00000050


	//   ....[1]....
        /*0158*/ 	.word	0x00000310


	//   ....[2]....
        /*015c*/ 	.word	0x00000500


	//   ....[3]....
        /*0160*/ 	.word	0x000009a0


	//   ....[4]....
        /*0164*/ 	.word	0x00000ae0


	//   ....[5]....
        /*0168*/ 	.word	0x00000fe0


	//   ....[6]....
        /*016c*/ 	.word	0x00001120


	//   ....[7]....
        /*0170*/ 	.word	0x00001610


	//   ....[8]....
        /*0174*/ 	.word	0x00002a70


	//   ....[9]....
        /*0178*/ 	.word	0x00002ce0


	//----- nvinfo : EIATTR_VRC_CTA_INIT_COUNT
	.align		4
.L_46:
        /*017c*/ 	.byte	0x02, 0x4a
        /*017e*/ 	.byte	0x80
	.zero		1


	//----- nvinfo : EIATTR_MBARRIER_INSTR_OFFSETS
	.align		4
        /*0180*/ 	.byte	0x04, 0x39
        /*0182*/ 	.short	(.L_48 - .L_47)


	//   ....[0]....
.L_47:
        /*0184*/ 	.word	0x00001840
        /*0188*/ 	.word	0x000000ff
        /*018c*/ 	.word	0x00010000
        /*0190*/ 	.short	0x0100
        /*0192*/ 	.byte	0x08
	.zero		1


	//   ....[1]....
        /*0194*/ 	.word	0x00001850
        /*0198*/ 	.word	0x000000ff
        /*019c*/ 	.word	0x00010010
        /*01a0*/ 	.short	0x0100
        /*01a2*/ 	.byte	0x08
	.zero		1


	//   ....[2]....
        /*01a4*/ 	.word	0x00001900
        /*01a8*/ 	.word	0x000000ff
        /*01ac*/ 	.word	0x00010008
        /*01b0*/ 	.short	0x0100
        /*01b2*/ 	.byte	0x08
	.zero		1


	//   ....[3]....
        /*01b4*/ 	.word	0x00001910
        /*01b8*/ 	.word	0x000000ff
        /*01bc*/ 	.word	0x00010018
        /*01c0*/ 	.short	0x0100
        /*01c2*/ 	.byte	0x08
	.zero		1


	//   ....[4]....
        /*01c4*/ 	.word	0x00001af0
        /*01c8*/ 	.word	0x000000ff
        /*01cc*/ 	.word	0x00010000
        /*01d0*/ 	.short	0x010a
        /*01d2*/ 	.byte	0x08
	.zero		1


	//   ....[5]....
        /*01d4*/ 	.word	0x00001ee0
        /*01d8*/ 	.word	0x000000ff
        /*01dc*/ 	.word	0x00010010
        /*01e0*/ 	.short	0x010a
        /*01e2*/ 	.byte	0x08
	.zero		1


	//   ....[6]....
        /*01e4*/ 	.word	0x00002120
        /*01e8*/ 	.word	0x000000ff
        /*01ec*/ 	.word	0x00010000
        /*01f0*/ 	.short	0x010a
        /*01f2*/ 	.byte	0x2e
	.zero		1


	//   ....[7]....
        /*01f4*/ 	.word	0x000025c0
        /*01f8*/ 	.word	0x000000ff
        /*01fc*/ 	.word	0x00010010
        /*0200*/ 	.short	0x010a
        /*0202*/ 	.byte	0x2e
	.zero		1


	//   ....[8]....
        /*0204*/ 	.word	0x000026a0
        /*0208*/ 	.word	0x000000ff
        /*020c*/ 	.word	0x00010000
        /*0210*/ 	.short	0x0108
        /*0212*/ 	.byte	0x08
	.zero		1


	//   ....[9]....
        /*0214*/ 	.word	0x000026b0
        /*0218*/ 	.word	0x000000ff
        /*021c*/ 	.word	0x00010010
        /*0220*/ 	.short	0x0108
        /*0222*/ 	.byte	0x08
	.zero		1


	//   ....[10]....
        /*0224*/ 	.word	0x00002700
        /*0228*/ 	.word	0x000000ff
        /*022c*/ 	.word	0x00010008
        /*0230*/ 	.short	0x0108
        /*0232*/ 	.byte	0x08
	.zero		1


	//   ....[11]....
        /*0234*/ 	.word	0x00002710
        /*0238*/ 	.word	0x000000ff
        /*023c*/ 	.word	0x00010018
        /*0240*/ 	.short	0x0108
        /*0242*/ 	.byte	0x08
	.zero		1


	//   ....[12]....
        /*0244*/ 	.word	0x00002d00
        /*0248*/ 	.word	0x000000ff
        /*024c*/ 	.word	0x00010000
        /*0250*/ 	.short	0x010a
        /*0252*/ 	.byte	0x08
	.zero		1


	//   ....[13]....
        /*0254*/ 	.word	0x00002d30
        /*0258*/ 	.word	0x000000ff
        /*025c*/ 	.word	0x00010010
        /*0260*/ 	.short	0x010a
        /*0262*/ 	.byte	0x08
	.zero		1


	//   ....[14]....
        /*0264*/ 	.word	0x00002d60
        /*0268*/ 	.word	0x000000ff
        /*026c*/ 	.word	0x00010000
        /*0270*/ 	.short	0x010a
        /*0272*/ 	.byte	0x2e
	.zero		1


	//   ....[15]....
        /*0274*/ 	.word	0x00002d90
        /*0278*/ 	.word	0x000000ff
        /*027c*/ 	.word	0x00010010
        /*0280*/ 	.short	0x010a
        /*0282*/ 	.byte	0x2e
	.zero		1


	//----- nvinfo : EIATTR_NUM_MBARRIERS
	.align		4
.L_48:
        /*0284*/ 	.byte	0x03, 0x38
        /*0286*/ 	.short	0x0004


	//----- nvinfo : EIATTR_EXIT_INSTR_OFFSETS
	.align		4
        /*0288*/ 	.byte	0x04, 0x1c
        /*028a*/ 	.short	(.L_50 - .L_49)


	//   ....[0]....
.L_49:
        /*028c*/ 	.word	0x00002cf0


	//----- nvinfo : EIATTR_REQNTID
	.align		4
.L_50:
        /*0290*/ 	.byte	0x04, 0x10
        /*0292*/ 	.short	(.L_52 - .L_51)
.L_51:
        /*0294*/ 	.word	0x00000080
        /*0298*/ 	.word	0x00000001
        /*029c*/ 	.word	0x00000001


	//----- nvinfo : EIATTR_CRS_STACK_SIZE
	.align		4
.L_52:
        /*02a0*/ 	.byte	0x04, 0x1e
        /*02a2*/ 	.short	(.L_54 - .L_53)
.L_53:
        /*02a4*/ 	.word	0x00000000


	//----- nvinfo : EIATTR_CBANK_PARAM_SIZE
	.align		4
.L_54:
        /*02a8*/ 	.byte	0x03, 0x19
        /*02aa*/ 	.short	0x0050


	//----- nvinfo : EIATTR_PARAM_CBANK
	.align		4
        /*02ac*/ 	.byte	0x04, 0x0a
        /*02ae*/ 	.short	(.L_56 - .L_55)
	.align		4
.L_55:
        /*02b0*/ 	.word	index@(.nv.constant0.gluon_tcgen05)
        /*02b4*/ 	.short	0x0380
        /*02b6*/ 	.short	0x0050


	//----- nvinfo : EIATTR_SW_WAR
	.align		4
.L_56:
        /*02b8*/ 	.byte	0x04, 0x36
        /*02ba*/ 	.short	(.L_58 - .L_57)
.L_57:
        /*02bc*/ 	.word	0x00000008
.L_58:


//--------------------- .nv.compat                --------------------------
	.section	.nv.compat,"",@"SHT_CUDA_COMPAT_INFO"
	.align	4
        /*0000*/ 	.byte	0x02, 0x02, 0x02, 0x00, 0x02, 0x05, 0x05, 0x00, 0x02, 0x03, 0x03, 0x00, 0x02, 0x06, 0x01, 0x00


//--------------------- .nv.callgraph             --------------------------
	.section	.nv.callgraph,"",@"SHT_CUDA_CALLGRAPH"
	.align	4
	.sectionentsize	8
	.align		4
        /*0000*/ 	.word	0x00000000
	.align		4
        /*0004*/ 	.word	0xffffffff
	.align		4
        /*0008*/ 	.word	0x00000000
	.align		4
        /*000c*/ 	.word	0xfffffffe
	.align		4
        /*0010*/ 	.word	0x00000000
	.align		4
        /*0014*/ 	.word	0xfffffffd
	.align		4
        /*0018*/ 	.word	0x00000000
	.align		4
        /*001c*/ 	.word	0xfffffffc


//--------------------- .text.gluon_tcgen05       --------------------------
	.section	.text.gluon_tcgen05,"ax",@progbits
	.align	128
        .global         gluon_tcgen05
        .type           gluon_tcgen05,@function
        .size           gluon_tcgen05,(.L_x_77 - gluon_tcgen05)
        .other          gluon_tcgen05,@"STO_CUDA_ENTRY STV_DEFAULT"
gluon_tcgen05:
.text.gluon_tcgen05:
[----:B------:R-:W1:Y:S01]  /*0000*/  LDC R1, c[0x0][0x37c] ;  /* 0x0000df00ff017b82 */ /* 0x000e620000000800 */
[----:B------:R-:W2:Y:S02]  /*0010*/  S2R R0, SR_TID.X ;  /* 0x0000000000007919 */ /* 0x000ea40000002100 */
[----:B--2---:R-:W-:-:S13]  /*0020*/  ISETP.GE.U32.AND P2, PT, R0, 0x20, PT ;  /* 0x000000200000780c */ /* 0x004fda0003f46070 */
[----:B------:R-:W-:Y:S05]  /*0030*/  @P2 BRA `(.L_x_0) ;  /* 0x0000000000b82947 */ /* 0x000fea0003800000 */
[----:B------:R-:W2:Y:S01]  /*0040*/  S2UR UR6, SR_CgaCtaId ;  /* 0x00000000000679c3 */ /* 0x000ea20000008800 */
[----:B------:R-:W-:Y:S01]  /*0050*/  NOP ;  /* 0x0000000000007918 */ /* 0x000fe20000000000 */
[----:B------:R-:W-:Y:S02]  /*0060*/  UMOV UR4, 0x40 ;  /* 0x0000004000047882 */ /* 0x000fe40000000000 */
[----:B--2---:R-:W-:-:S09]  /*0070*/  ULEA UR4, UR6, UR4, 0x18 ;  /* 0x0000000406047291 */ /* 0x004fd2000f8ec0ff */
[----:B------:R-:W2:Y:S01]  /*0080*/  LDS.U8 R2, [UR4] ;  /* 0x00000004ff027984 */ /* 0x000ea20008000000 */
[----:B------:R-:W-:Y:S02]  /*0090*/  UMOV UR4, 0x400 ;  /* 0x0000040000047882 */ /* 0x000fe40000000000 */
[----:B------:R-:W-:Y:S01]  /*00a0*/  ULEA UR4, UR6, UR4, 0x18 ;  /* 0x0000000406047291 */ /* 0x000fe2000f8ec0ff */
[----:B--2---:R-:W-:-:S13]  /*00b0*/  ISETP.NE.AND P0, PT, R2, RZ, PT ;  /* 0x000000ff0200720c */ /* 0x004fda0003f05270 */
[----:B------:R-:W-:Y:S05]  /*00c0*/  @P0 BRA `(.L_x_1) ;  /* 0x00000000007c0947 */ /* 0x000fea0003800000 */
[----:B------:R-:W-:-:S13]  /*00d0*/  ELECT P0, URZ, PT ;  /* 0x0000000000ff782f */ /* 0x000fda0003800000 */
[----:B------:R-:W-:Y:S05]  /*00e0*/  @!P0 BRA `(.L_x_2) ;  /* 0x0000000000848947 */ /* 0x000fea0003800000 */
[----:B------:R-:W-:Y:S01]  /*00f0*/  UMOV UR5, 0x2 ;  /* 0x0000000200057882 */ /* 0x000fe20000000000 */
[----:B------:R-:W-:Y:S02]  /*0100*/  IMAD.MOV.U32 R5, RZ, RZ, 0x1 ;  /* 0x00000001ff057424 */ /* 0x000fe400078e00ff */
[----:B------:R-:W-:Y:S02]  /*0110*/  IMAD.MOV.U32 R3, RZ, RZ, 0x3 ;  /* 0x00000003ff037424 */ /* 0x000fe400078e00ff */
[----:B------:R-:W-:Y:S04]  /*0120*/  DEPBAR.LE SB2, 0x36 ;  /* 0x0000ad800000791a */ /* 0x000fe80000000000 */
[----:B------:R-:W2:Y:S02]  /*0130*/  UTCATOMSWS.FIND_AND_SET.ALIGN UP0, UR5, UR5 ;  /* 0x00000005000575e3 */ /* 0x000ea40008000800 */
[----:B--2---:R-:W-:-:S04]  /*0140*/  PLOP3.LUT P0, PT, PT, PT, UP0, 0x80, 0x8 ;  /* 0x000000000008781c */ /* 0x004fc80003f0f008 */
[----:B------:R-:W-:-:S04]  /*0150*/  SEL R2, RZ, 0xffffffff, !P0 ;  /* 0xffffffffff027807 */ /* 0x000fc80004000000 */
[----:B------:R-:W-:Y:S01]  /*0160*/  ISETP.NE.AND P0, PT, R2, RZ, PT ;  /* 0x000000ff0200720c */ /* 0x000fe20003f05270 */
[----:B------:R-:W-:-:S12]  /*0170*/  IMAD.U32 R2, RZ, RZ, UR5 ;  /* 0x00000005ff027e24 */ /* 0x000fd8000f8e00ff */
[----:B------:R-:W-:Y:S05]  /*0180*/  @P0 BRA `(.L_x_3) ;  /* 0x0000000000240947 */ /* 0x000fea0003800000 */
.L_x_4:
[----:B------:R-:W-:Y:S05]  /*0190*/  NANOSLEEP 0x64 ;  /* 0x000000640000795d */ /* 0x000fea0003800000 */
[----:B------:R-:W-:-:S05]  /*01a0*/  UMOV UR5, 0x2 ;  /* 0x0000000200057882 */ /* 0x000fca0000000000 */
[----:B------:R-:W-:Y:S04]  /*01b0*/  DEPBAR.LE SB2, 0x36 ;  /* 0x0000ad800000791a */ /* 0x000fe80000000000 */
[----:B------:R-:W2:Y:S02]  /*01c0*/  UTCATOMSWS.FIND_AND_SET.ALIGN UP0, UR5, UR5 ;  /* 0x00000005000575e3 */ /* 0x000ea40008000800 */
[----:B--2---:R-:W-:-:S04]  /*01d0*/  PLOP3.LUT P0, PT, PT, PT, UP0, 0x80, 0x8 ;  /* 0x000000000008781c */ /* 0x004fc80003f0f008 */
[----:B------:R-:W-:-:S04]  /*01e0*/  SEL R2, RZ, 0xffffffff, !P0 ;  /* 0xffffffffff027807 */ /* 0x000fc80004000000 */
[----:B------:R-:W-:Y:S01]  /*01f0*/  ISETP.NE.AND P0, PT, R2, RZ, PT ;  /* 0x000000ff0200720c */ /* 0x000fe20003f05270 */
[----:B------:R-:W-:-:S12]  /*0200*/  IMAD.U32 R2, RZ, RZ, UR5 ;  /* 0x00000005ff027e24 */ /* 0x000fd8000f8e00ff */
[----:B------:R-:W-:Y:S05]  /*0210*/  @!P0 BRA `(.L_x_4) ;  /* 0xfffffffc00dc8947 */ /* 0x000fea000383ffff */
.L_x_3:
[C---:B------:R-:W-:Y:S01]  /*0220*/  VIADD R4, R2.reuse, 0x10 ;  /* 0x0000001002047836 */ /* 0x040fe20000000000 */
[----:B------:R-:W-:Y:S01]  /*0230*/  UMOV UR5, 0x50 ;  /* 0x0000005000057882 */ /* 0x000fe20000000000 */
[----:B------:R-:W-:Y:S01]  /*0240*/  SHF.L.U32 R3, R3, R2, RZ ;  /* 0x0000000203037219 */ /* 0x000fe200000006ff */
[----:B------:R-:W-:Y:S01]  /*0250*/  ULEA UR5, UR6, UR5, 0x18 ;  /* 0x0000000506057291 */ /* 0x000fe2000f8ec0ff */
[----:B------:R-:W-:Y:S01]  /*0260*/  IMAD.SHL.U32 R2, R2, 0x20, RZ ;  /* 0x0000002002027824 */ /* 0x000fe200078e00ff */
[----:B------:R-:W-:-:S04]  /*0270*/  SHF.L.U32 R4, R5, R4, RZ ;  /* 0x0000000405047219 */ /* 0x000fc800000006ff */
[----:B------:R-:W-:-:S05]  /*0280*/  LOP3.LUT R3, R4, R3, RZ, 0xfc, !PT ;  /* 0x0000000304037212 */ /* 0x000fca00078efcff */
[----:B------:R2:W-:Y:S04]  /*0290*/  ATOMS.OR RZ, [UR5], R3 ;  /* 0x00000003ffff798c */ /* 0x0005e8000b000005 */
[----:B------:R2:W-:Y:S01]  /*02a0*/  STS [UR4], R2 ;  /* 0x00000002ff007988 */ /* 0x0005e20008000804 */
[----:B------:R-:W-:Y:S05]  /*02b0*/  BRA `(.L_x_2) ;  /* 0x0000000000107947 */ /* 0x000fea0003800000 */
.L_x_1:
[----:B------:R-:W-:Y:S01]  /*02c0*/  IMAD.MOV.U32 R3, RZ, RZ, -0x1 ;  /* 0xffffffffff037424 */ /* 0x000fe200078e00ff */
[----:B------:R-:W-:-:S04]  /*02d0*/  MOV R2, 0x300 ;  /* 0x0000030000027802 */ /* 0x000fc80000000f00 */
[----:B------:R2:W-:Y:S03]  /*02e0*/  STS [UR4], R3 ;  /* 0x00000003ff007988 */ /* 0x0005e60008000804 */
[----:B-12---:R-:W-:Y:S05]  /*02f0*/  CALL.REL.NOINC `($__internal_1_$__cuda_sm10x_tcgen05_guardrail_trap_phase_invalid_during_alloc) ;  /* 0x0000002800bc7944 */ /* 0x006fea0003c00000 */
.L_x_2:
[----:B------:R-:W-:Y:S05]  /*0300*/  WARPSYNC.ALL ;  /* 0x0000000000007948 */ /* 0x000fea0003800000 */
[----:B------:R-:W-:Y:S01]  /*0310*/  NOP ;  /* 0x0000000000007918 */ /* 0x000fe20000000000 */
.L_x_0:
[----:B------:R-:W3:Y:S08]  /*0320*/  S2UR UR4, SR_CgaCtaId ;  /* 0x00000000000479c3 */ /* 0x000ef00000008800 */
[----:B------:R-:W-:Y:S01]  /*0330*/  BAR.SYNC.DEFER_BLOCKING 0x0 ;  /* 0x0000000000007b1d */ /* 0x000fe20000010000 */
[----:B------:R-:W-:-:S05]  /*0340*/  LOP3.LUT R36, R0, 0x7f, RZ, 0xc0, !PT ;  /* 0x0000007f00247812 */ /* 0x000fca00078ec0ff */
[----:B------:R-:W-:Y:S02]  /*0350*/  UMOV UR8, 0x400 ;  /* 0x0000040000087882 */ /* 0x000fe40000000000 */
[----:B--2---:R-:W2:Y:S08]  /*0360*/  LDC R3, c[0x0][0x398] ;  /* 0x0000e600ff037b82 */ /* 0x004eb00000000800 */
[----:B------:R-:W4:Y:S01]  /*0370*/  LDC R6, c[0x0][0x3a0] ;  /* 0x0000e800ff067b82 */ /* 0x000f220000000800 */
[----:B---3--:R-:W-:-:S07]  /*0380*/  ULEA UR8, UR4, UR8, 0x18 ;  /* 0x0000000804087291 */ /* 0x008fce000f8ec0ff */
[----:B------:R-:W3:Y:S02]  /*0390*/  S2UR UR15, SR_CTAID.Y ;  /* 0x00000000000f79c3 */ /* 0x000ee40000002600 */
[----:B------:R-:W5:Y:S06]  /*03a0*/  LDS R4, [UR8] ;  /* 0x00000008ff047984 */ /* 0x000f6c0008000800 */
[----:B------:R-:W-:Y:S06]  /*03b0*/  BAR.SYNC.DEFER_BLOCKING 0x0 ;  /* 0x0000000000007b1d */ /* 0x000fec0000010000 */
[----:B------:R-:W-:Y:S05]  /*03c0*/  @P2 BRA `(.L_x_5) ;  /* 0x0000000000182947 */ /* 0x000fea0003800000 */
[----:B------:R-:W-:Y:S01]  /*03d0*/  ELECT P0, URZ, PT ;  /* 0x0000000000ff782f */ /* 0x000fe20003800000 */
[----:B------:R-:W-:Y:S01]  /*03e0*/  IMAD.MOV.U32 R2, RZ, RZ, 0x1 ;  /* 0x00000001ff027424 */ /* 0x000fe200078e00ff */
[----:B------:R-:W-:Y:S01]  /*03f0*/  UMOV UR5, 0x40 ;  /* 0x0000004000057882 */ /* 0x000fe20000000000 */
[----:B------:R-:W-:Y:S01]  /*0400*/  UVIRTCOUNT.DEALLOC.SMPOOL 0x80 ;  /* 0x000000800000784c */ /* 0x000fe20000000000 */
[----:B------:R-:W-:-:S09]  /*0410*/  ULEA UR5, UR4, UR5, 0x18 ;  /* 0x0000000504057291 */ /* 0x000fd2000f8ec0ff */
[----:B------:R5:W-:Y:S03]  /*0420*/  @P0 STS.U8 [UR5], R2 ;  /* 0x00000002ff000988 */ /* 0x000be60008000005 */
.L_x_5:
[----:B------:R-:W5:Y:S01]  /*0430*/  S2UR UR4, SR_CTAID.Z ;  /* 0x00000000000479c3 */ /* 0x000f620000002700 */
[----:B------:R-:W4:Y:S01]  /*0440*/  LDCU UR5, c[0x0][0x370] ;  /* 0x00006e00ff0577ac */ /* 0x000f220008000800 */
[C---:B------:R-:W-:Y:S01]  /*0450*/  ISETP.GE.U32.AND P0, PT, R36.reuse, 0x20, PT ;  /* 0x000000202400780c */ /* 0x040fe20003f06070 */
[----:B--2--5:R-:W-:Y:S01]  /*0460*/  VIADD R2, R3, 0xffffffff ;  /* 0xffffffff03027836 */ /* 0x024fe20000000000 */
[C---:B------:R-:W-:Y:S01]  /*0470*/  ISETP.NE.U32.AND P3, PT, R36.reuse, RZ, PT ;  /* 0x000000ff2400720c */ /* 0x040fe20003f65070 */
[----:B------:R-:W2:Y:S01]  /*0480*/  LDCU UR6, c[0x0][0x374] ;  /* 0x00006e80ff0677ac */ /* 0x000ea20008000800 */
[----:B------:R-:W-:Y:S01]  /*0490*/  LEA R10, R36, UR8, 0x2 ;  /* 0x00000008240a7c11 */ /* 0x000fe2000f8e10ff */
[----:B----4-:R-:W-:Y:S01]  /*04a0*/  VIADD R9, R6, 0xffffffff ;  /* 0xffffffff06097836 */ /* 0x010fe20000000000 */
[----:B------:R-:W4:Y:S01]  /*04b0*/  S2UR UR14, SR_CTAID.X ;  /* 0x00000000000e79c3 */ /* 0x000f220000002500 */
[----:B------:R-:W5:Y:S01]  /*04c0*/  LDCU.64 UR12, c[0x0][0x3c0] ;  /* 0x00007800ff0c77ac */ /* 0x000f620008000a00 */
[----:B------:R-:W-:Y:S01]  /*04d0*/  R2UR UR11, R4 ;  /* 0x00000000040b72ca */ /* 0x000fe200000e0000 */
[----:B------:R-:W-:Y:S04]  /*04e0*/  BSSY.RECONVERGENT B0, `(.L_x_6) ;  /* 0x0000011000007945 */ /* 0x000fe80003800200 */
[----:B------:R3:W-:Y:S01]  /*04f0*/  @!P0 STS [R10], RZ ;  /* 0x000000ff0a008388 */ /* 0x0007e20000000800 */
[----:B------:R-:W-:-:S03]  /*0500*/  NOP ;  /* 0x0000000000007918 */ /* 0x000fc60000000000 */
[----:B------:R3:W-:Y:S02]  /*0510*/  @!P3 STS [UR8+0x24], R2 ;  /* 0x00002402ff00b988 */ /* 0x0007e40008000808 */
[----:B--23--:R-:W-:Y:S02]  /*0520*/  UIMAD UR4, UR4, UR6, UR15 ;  /* 0x00000006040472a4 */ /* 0x00cfe4000f8e020f */
[----:B------:R2:W-:Y:S02]  /*0530*/  @!P3 STS [UR8+0x20], R9 ;  /* 0x00002009ff00b988 */ /* 0x0005e40008000808 */
[----:B----4-:R-:W-:-:S04]  /*0540*/  UIMAD UR4, UR4, UR5, UR14 ;  /* 0x00000005040472a4 */ /* 0x010fc8000f8e020e */
[----:B------:R-:W-:-:S04]  /*0550*/  UIMAD UR4, UR4, 0x180, URZ ;  /* 0x00000180040478a4 */ /* 0x000fc8000f8e02ff */
[----:B-----5:R-:W-:-:S04]  /*0560*/  UIADD3 UR6, UP0, UPT, UR4, UR12, URZ ;  /* 0x0000000c04067290 */ /* 0x020fc8000ff1e0ff */
[----:B------:R-:W-:Y:S01]  /*0570*/  ULEA.HI.X.SX32 UR7, UR4, UR13, 0x1, UP0 ;  /* 0x0000000d04077291 */ /* 0x000fe200080f0eff */
[----:B--2---:R-:W-:Y:S11]  /*0580*/  @P3 BRA `(.L_x_7) ;  /* 0x0000000000183947 */ /* 0x004ff60003800000 */
[----:B------:R-:W2:Y:S01]  /*0590*/  LDS R3, [UR8+0x8] ;  /* 0x00000808ff037984 */ /* 0x000ea20008000800 */
[----:B------:R-:W3:Y:S01]  /*05a0*/  LDC.64 R12, c[0x0][0x380] ;  /* 0x0000e000ff0c7b82 */ /* 0x000ee20000000a00 */
[----:B------:R-:W-:Y:S02]  /*05b0*/  IMAD.MOV.U32 R4, RZ, RZ, 0x70 ;  /* 0x00000070ff047424 */ /* 0x000fe400078e00ff */
[----:B---3--:R3:W-:Y:S03]  /*05c0*/  STS.64 [UR8], R12 ;  /* 0x0000000cff007988 */ /* 0x0087e60008000a08 */
[----:B--2---:R-:W-:-:S05]  /*05d0*/  LOP3.LUT R3, R3, 0x10, R4, 0xd8, !PT ;  /* 0x0000001003037812 */ /* 0x004fca00078ed804 */
[----:B------:R3:W-:Y:S02]  /*05e0*/  STS [UR8+0x8], R3 ;  /* 0x00000803ff007988 */ /* 0x0007e40008000808 */
.L_x_7:
[----:B------:R-:W-:Y:S05]  /*05f0*/  BSYNC.RECONVERGENT B0 ;  /* 0x0000000000007941 */ /* 0x000fea0003800200 */
.L_x_6:
[----:B------:R-:W-:Y:S04]  /*0600*/  BSSY.RECONVERGENT B0, `(.L_x_8) ;  /* 0x000000a000007945 */ /* 0x000fe80003800200 */
[----:B------:R-:W-:Y:S05]  /*0610*/  @P3 BRA `(.L_x_9) ;  /* 0x0000000000203947 */ /* 0x000fea0003800000 */
[----:B---3--:R-:W2:Y:S01]  /*0620*/  LDS R3, [UR8+0x34] ;  /* 0x00003408ff037984 */ /* 0x008ea20008000800 */
[----:B------:R-:W-:Y:S02]  /*0630*/  IMAD.MOV.U32 R4, RZ, RZ, 0x3f000000 ;  /* 0x3f000000ff047424 */ /* 0x000fe400078e00ff */
[----:B------:R-:W-:Y:S01]  /*0640*/  @!P3 IMAD.MOV.U32 R5, RZ, RZ, 0x3f ;  /* 0x0000003fff05b424 */ /* 0x000fe200078e00ff */
[----:B------:R-:W3:Y:S02]  /*0650*/  @!P3 LDS R8, [UR8+0x38] ;  /* 0x00003808ff08b984 */ /* 0x000ee40008000800 */
[----:B--2---:R-:W-:Y:S02]  /*0660*/  LOP3.LUT R3, R3, 0xff000000, R4, 0xb8, !PT ;  /* 0xff00000003037812 */ /* 0x004fe400078eb804 */
[----:B---3--:R-:W-:-:S03]  /*0670*/  @!P3 LOP3.LUT R4, R8, 0xff, R5, 0xb8, !PT ;  /* 0x000000ff0804b812 */ /* 0x008fc600078eb805 */
[----:B------:R2:W-:Y:S04]  /*0680*/  STS [UR8+0x34], R3 ;  /* 0x00003403ff007988 */ /* 0x0005e80008000808 */
[----:B------:R2:W-:Y:S02]  /*0690*/  @!P3 STS [UR8+0x38], R4 ;  /* 0x00003804ff00b988 */ /* 0x0005e40008000808 */
.L_x_9:
[----:B------:R-:W-:Y:S05]  /*06a0*/  BSYNC.RECONVERGENT B0 ;  /* 0x0000000000007941 */ /* 0x000fea0003800200 */
.L_x_8:
[----:B------:R-:W-:Y:S04]  /*06b0*/  BSSY.RECONVERGENT B0, `(.L_x_10) ;  /* 0x000000e000007945 */ /* 0x000fe80003800200 */
[----:B------:R-:W-:Y:S05]  /*06c0*/  @P3 BRA `(.L_x_11) ;  /* 0x0000000000303947 */ /* 0x000fea0003800000 */
[----:B--2---:R-:W2:Y:S01]  /*06d0*/  LDS R4, [UR8+0x34] ;  /* 0x00003408ff047984 */ /* 0x004ea20008000800 */
[----:B---3--:R-:W3:Y:S03]  /*06e0*/  LDC.64 R12, c[0x0][0x3a8] ;  /* 0x0000ea00ff0c7b82 */ /* 0x008ee60000000a00 */
[----:B------:R-:W4:Y:S01]  /*06f0*/  LDS R3, [UR8+0x1c] ;  /* 0x00001c08ff037984 */ /* 0x000f220008000800 */
[C---:B---3--:R-:W-:Y:S01]  /*0700*/  SHF.L.U64.HI R8, R12.reuse, 0x1, R13 ;  /* 0x000000010c087819 */ /* 0x048fe2000001020d */
[----:B------:R-:W-:-:S03]  /*0710*/  IMAD.SHL.U32 R5, R12, 0x2, RZ ;  /* 0x000000020c057824 */ /* 0x000fc600078e00ff */
[--C-:B------:R-:W-:Y:S02]  /*0720*/  SHF.R.U32.HI R12, RZ, 0x4, R8.reuse ;  /* 0x00000004ff0c7819 */ /* 0x100fe40000011608 */
[----:B------:R-:W-:-:S05]  /*0730*/  SHF.R.U64 R5, R5, 0x4, R8 ;  /* 0x0000000405057819 */ /* 0x000fca0000001208 */
[----:B------:R5:W-:Y:S01]  /*0740*/  STS [UR8+0xc], R5 ;  /* 0x00000c05ff007988 */ /* 0x000be20008000808 */
[----:B--2---:R-:W-:Y:S02]  /*0750*/  LOP3.LUT R4, R4, 0x7, RZ, 0xb8, !PT ;  /* 0x0000000704047812 */ /* 0x004fe400078eb8ff */
[----:B----4-:R-:W-:-:S03]  /*0760*/  LOP3.LUT R3, R3, 0xf, R12, 0xb8, !PT ;  /* 0x0000000f03037812 */ /* 0x010fc600078eb80c */
[----:B------:R5:W-:Y:S04]  /*0770*/  STS [UR8+0x34], R4 ;  /* 0x00003404ff007988 */ /* 0x000be80008000808 */
[----:B------:R5:W-:Y:S02]  /*0780*/  STS [UR8+0x1c], R3 ;  /* 0x00001c03ff007988 */ /* 0x000be40008000808 */
.L_x_11:
[----:B------:R-:W-:Y:S05]  /*0790*/  BSYNC.RECONVERGENT B0 ;  /* 0x0000000000007941 */ /* 0x000fea0003800200 */
.L_x_10:
[----:B------:R-:W-:Y:S04]  /*07a0*/  BSSY.RECONVERGENT B1, `(.L_x_12) ;  /* 0x000001a000017945 */ /* 0x000fe80003800200 */
[----:B------:R-:W-:Y:S04]  /*07b0*/  BSSY.RELIABLE B0, `(.L_x_13) ;  /* 0x0000015000007945 */ /* 0x000fe80003800100 */
[----:B------:R-:W-:Y:S05]  /*07c0*/  @P3 BRA `(.L_x_14) ;  /* 0x0000000000203947 */ /* 0x000fea0003800000 */
[----:B--23-5:R-:W2:Y:S02]  /*07d0*/  LDS R3, [UR8+0x34] ;  /* 0x00003408ff037984 */ /* 0x02cea40008000800 */
[----:B--2---:R-:W-:-:S05]  /*07e0*/  LOP3.LUT R3, R3, 0x38, RZ, 0xb8, !PT ;  /* 0x0000003803037812 */ /* 0x004fca00078eb8ff */
[----:B------:R2:W-:Y:S01]  /*07f0*/  STS [UR8+0x34], R3 ;  /* 0x00003403ff007988 */ /* 0x0005e20008000808 */
[----:B------:R-:W-:Y:S05]  /*0800*/  @P3 BRA `(.L_x_15) ;  /* 0x0000000000203947 */ /* 0x000fea0003800000 */
[----:B--2---:R-:W2:Y:S01]  /*0810*/  LDS R3, [UR8+0x8] ;  /* 0x00000808ff037984 */ /* 0x004ea20008000800 */
[----:B------:R-:W-:-:S05]  /*0820*/  IMAD.MOV.U32 R4, RZ, RZ, 0x780 ;  /* 0x00000780ff047424 */ /* 0x000fca00078e00ff */
[----:B--2---:R-:W-:-:S05]  /*0830*/  LOP3.LUT R3, R3, 0x500, R4, 0xd8, !PT ;  /* 0x0000050003037812 */ /* 0x004fca00078ed804 */
[----:B------:R4:W-:Y:S02]  /*0840*/  STS [UR8+0x8], R3 ;  /* 0x00000803ff007988 */ /* 0x0009e40008000808 */
.L_x_14:
[----:B------:R-:W-:Y:S05]  /*0850*/  @P3 BRA `(.L_x_16) ;  /* 0x0000000000283947 */ /* 0x000fea0003800000 */
[----:B--2345:R-:W2:Y:S02]  /*0860*/  LDS R3, [UR8+0x8] ;  /* 0x00000808ff037984 */ /* 0x03cea40008000800 */
[----:B--2---:R-:W-:-:S05]  /*0870*/  LOP3.LUT R3, R3, 0x1800, RZ, 0xb8, !PT ;  /* 0x0000180003037812 */ /* 0x004fca00078eb8ff */
[----:B------:R3:W-:Y:S02]  /*0880*/  STS [UR8+0x8], R3 ;  /* 0x00000803ff007988 */ /* 0x0007e40008000808 */
.L_x_15:
[----:B------:R-:W-:Y:S05]  /*0890*/  @P3 BREAK.RELIABLE B0 ;  /* 0x0000000000003942 */ /* 0x000fea0003800100 */
[----:B------:R-:W-:Y:S05]  /*08a0*/  @P3 BRA `(.L_x_17) ;  /* 0x0000000000243947 */ /* 0x000fea0003800000 */
[----:B------:R-:W4:Y:S01]  /*08b0*/  LDS R4, [UR8+0x8] ;  /* 0x00000808ff047984 */ /* 0x000f220008000800 */
[----:B--23--:R-:W-:-:S05]  /*08c0*/  IMAD.MOV.U32 R3, RZ, RZ, 0x6000 ;  /* 0x00006000ff037424 */ /* 0x00cfca00078e00ff */
[----:B----4-:R-:W-:-:S04]  /*08d0*/  LOP3.LUT R3, R4, 0x6000, R3, 0xd8, !PT ;  /* 0x0000600004037812 */ /* 0x010fc800078ed803 */
[----:B------:R-:W-:-:S05]  /*08e0*/  LOP3.LUT R3, R3, 0x400000, RZ, 0xb8, !PT ;  /* 0x0040000003037812 */ /* 0x000fca00078eb8ff */
[----:B------:R2:W-:Y:S02]  /*08f0*/  STS [UR8+0x8], R3 ;  /* 0x00000803ff007988 */ /* 0x0005e40008000808 */
.L_x_16:
[----:B------:R-:W-:Y:S05]  /*0900*/  BSYNC.RELIABLE B0 ;  /* 0x0000000000007941 */ /* 0x000fea0003800100 */
.L_x_13:
[----:B--2345:R-:W2:Y:S02]  /*0910*/  @!P3 LDS R3, [UR8+0x8] ;  /* 0x00000808ff03b984 */ /* 0x03cea40008000800 */
[----:B--2---:R-:W-:-:S05]  /*0920*/  @!P3 LOP3.LUT R3, R3, 0x8000, RZ, 0xb8, !PT ;  /* 0x000080000303b812 */ /* 0x004fca00078eb8ff */
[----:B------:R4:W-:Y:S02]  /*0930*/  @!P3 STS [UR8+0x8], R3 ;  /* 0x00000803ff00b988 */ /* 0x0009e40008000808 */
.L_x_17:
[----:B------:R-:W-:Y:S05]  /*0940*/  BSYNC.RECONVERGENT B1 ;  /* 0x0000000000017941 */ /* 0x000fea0003800200 */
.L_x_12:
[----:B------:R-:W-:Y:S05]  /*0950*/  WARPSYNC.ALL ;  /* 0x0000000000007948 */ /* 0x000fea0003800000 */
[----:B------:R-:W-:Y:S01]  /*0960*/  NOP ;  /* 0x0000000000007918 */ /* 0x000fe20000000000 */
[----:B------:R-:W-:Y:S05]  /*0970*/  @P0 BRA `(.L_x_18) ;  /* 0x0000000000300947 */ /* 0x000fea0003800000 */
[----:B--234-:R-:W2:Y:S01]  /*0980*/  S2R R3, SR_LANEID ;  /* 0x0000000000037919 */ /* 0x01cea20000000000 */
[----:B------:R-:W-:Y:S05]  /*0990*/  WARPSYNC.ALL ;  /* 0x0000000000007948 */ /* 0x000fea0003800000 */
[----:B------:R-:W-:Y:S01]  /*09a0*/  NOP ;  /* 0x0000000000007918 */ /* 0x000fe20000000000 */
[----:B--2---:R-:W-:-:S05]  /*09b0*/  IMAD.SHL.U32 R3, R3, 0x4, RZ ;  /* 0x0000000403037824 */ /* 0x004fca00078e00ff */
[----:B------:R-:W2:Y:S01]  /*09c0*/  LDS R7, [R3+UR8] ;  /* 0x0000000803077984 */ /* 0x000ea20008000800 */
[----:B------:R-:W-:-:S05]  /*09d0*/  IADD3 R4, P1, PT, R3, UR6, RZ ;  /* 0x0000000603047c10 */ /* 0x000fca000ff3e0ff */
[----:B------:R-:W-:-:S05]  /*09e0*/  IMAD.X R5, RZ, RZ, UR7, P1 ;  /* 0x00000007ff057e24 */ /* 0x000fca00088e06ff */
[----:B--2---:R5:W2:Y:S01]  /*09f0*/  ATOMG.E.EXCH.STRONG.GPU PT, RZ, [R4], R7 ;  /* 0x0000000704ff73a8 */ /* 0x004aa200041ee100 */
[----:B------:R-:W-:-:S04]  /*0a00*/  DEPBAR {5,4,3,2,1,0} ;  /* 0x0000003f0000791a */ /* 0x000fc80000000000 */
[----:B------:R-:W3:Y:S02]  /*0a10*/  CCTL.E.C.LDCU.IV.DEEP [UR6] ;  /* 0x0000000006007540 */ /* 0x000ee40009c08000 */
[----:B---3--:R5:W-:Y:S01]  /*0a20*/  UTMACCTL.IV [UR6] ;  /* 0x00000000060079b9 */ /* 0x008be20008000000 */
[----:B------:R-:W-:Y:S01]  /*0a30*/  NOP ;  /* 0x0000000000007918 */ /* 0x000fe20000000000 */
.L_x_18:
[----:B------:R-:W-:Y:S05]  /*0a40*/  @P0 BRA `(.L_x_19) ;  /* 0x00000000000c0947 */ /* 0x000fea0003800000 */
[----:B------:R0:W-:Y:S01]  /*0a50*/  UTMACMDFLUSH ;  /* 0x00000000000079b7 */ /* 0x0001e20000000000 */
[----:B------:R-:W-:Y:S05]  /*0a60*/  @P0 BRA `(.L_x_19) ;  /* 0x0000000000040947 */ /* 0x000fea0003800000 */
[----:B------:R-:W-:-:S04]  /*0a70*/  DEPBAR.LE SB0, 0x0 ;  /* 0x000080000000791a */ /* 0x000fc80000000000 */
.L_x_19:
[----:B------:R-:W-:Y:S05]  /*0a80*/  WARPSYNC.ALL ;  /* 0x0000000000007948 */ /* 0x000fea0003800000 */
[----:B------:R-:W-:Y:S01]  /*0a90*/  NOP ;  /* 0x0000000000007918 */ /* 0x000fe20000000000 */
[----:B--2---:R-:W-:Y:S06]  /*0aa0*/  BAR.SYNC.DEFER_BLOCKING 0x0 ;  /* 0x0000000000007b1d */ /* 0x004fec0000010000 */
[----:B------:R-:W-:Y:S02]  /*0ab0*/  BSSY.RECONVERGENT B1, `(.L_x_20) ;  /* 0x000000b000017945 */ /* 0x000fe40003800200 */
[----:B------:R-:W-:Y:S06]  /*0ac0*/  BAR.SYNC.DEFER_BLOCKING 0x0 ;  /* 0x0000000000007b1d */ /* 0x000fec0000010000 */
[----:B------:R2:W-:Y:S01]  /*0ad0*/  @!P0 STS [R10], RZ ;  /* 0x000000ff0a008388 */ /* 0x0005e20000000800 */
[----:B------:R-:W-:Y:S01]  /*0ae0*/  NOP ;  /* 0x0000000000007918 */ /* 0x000fe20000000000 */
[----:B------:R-:W-:Y:S05]  /*0af0*/  @P3 BRA `(.L_x_21) ;  /* 0x0000000000183947 */ /* 0x000fea0003800000 */
[----:B---34-:R-:W3:Y:S01]  /*0b00*/  LDS R3, [UR8+0x8] ;  /* 0x00000808ff037984 */ /* 0x018ee20008000800 */
[----:B------:R-:W4:Y:S01]  /*0b10*/  LDC.64 R12, c[0x0][0x388] ;  /* 0x0000e200ff0c7b82 */ /* 0x000f220000000a00 */
[----:B-----5:R-:W-:Y:S02]  /*0b20*/  IMAD.MOV.U32 R4, RZ, RZ, 0x70 ;  /* 0x00000070ff047424 */ /* 0x020fe400078e00ff */
[----:B----4-:R4:W-:Y:S03]  /*0b30*/  STS.64 [UR8], R12 ;  /* 0x0000000cff007988 */ /* 0x0109e60008000a08 */
[----:B---3--:R-:W-:-:S05]  /*0b40*/  LOP3.LUT R3, R3, 0x10, R4, 0xd8, !PT ;  /* 0x0000001003037812 */ /* 0x008fca00078ed804 */
[----:B------:R4:W-:Y:S02]  /*0b50*/  STS [UR8+0x8], R3 ;  /* 0x00000803ff007988 */ /* 0x0009e40008000808 */
.L_x_21:
[----:B-----5:R-:W-:Y:S05]  /*0b60*/  BSYNC.RECONVERGENT B1 ;  /* 0x0000000000017941 */ /* 0x020fea0003800200 */
.L_x_20:
[----:B------:R-:W-:Y:S04]  /*0b70*/  BSSY.RECONVERGENT B2, `(.L_x_22) ;  /* 0x000000f000027945 */ /* 0x000fe80003800200 */
[----:B------:R-:W-:Y:S04]  /*0b80*/  BSSY.RELIABLE B1, `(.L_x_23) ;  /* 0x000000c000017945 */ /* 0x000fe80003800100 */
[----:B------:R-:W-:Y:S05]  /*0b90*/  @P3 BRA `(.L_x_24) ;  /* 0x0000000000283947 */ /* 0x000fea0003800000 */
[----:B---34-:R-:W3:Y:S01]  /*0ba0*/  LDS R3, [UR8+0x34] ;  /* 0x00003408ff037984 */ /* 0x018ee20008000800 */
[----:B------:R-:W-:Y:S01]  /*0bb0*/  IMAD.MOV.U32 R4, RZ, RZ, 0x3f000000 ;  /* 0x3f000000ff047424 */ /* 0x000fe200078e00ff */
[----:B------:R-:W-:Y:S05]  /*0bc0*/  @P3 BREAK.RELIABLE B1 ;  /* 0x0000000000013942 */ /* 0x000fea0003800100 */
[----:B---3--:R-:W-:-:S05]  /*0bd0*/  LOP3.LUT R3, R3, 0xff000000, R4, 0xb8, !PT ;  /* 0xff00000003037812 */ /* 0x008fca00078eb804 */
[----:B------:R3:W-:Y:S01]  /*0be0*/  STS [UR8+0x34], R3 ;  /* 0x00003403ff007988 */ /* 0x0007e20008000808 */
[----:B------:R-:W-:Y:S05]  /*0bf0*/  @P3 BRA `(.L_x_25) ;  /* 0x0000000000183947 */ /* 0x000fea0003800000 */
[----:B---3--:R-:W3:Y:S01]  /*0c00*/  LDS R3, [UR8+0x38] ;  /* 0x00003808ff037984 */ /* 0x008ee20008000800 */
[----:B------:R-:W-:-:S05]  /*0c10*/  IMAD.MOV.U32 R4, RZ, RZ, 0x3f ;  /* 0x0000003fff047424 */ /* 0x000fca00078e00ff */
[----:B---3--:R-:W-:-:S05]  /*0c20*/  LOP3.LUT R3, R3, 0xff, R4, 0xb8, !PT ;  /* 0x000000ff03037812 */ /* 0x008fca00078eb804 */
[----:B------:R5:W-:Y:S02]  /*0c30*/  STS [UR8+0x38], R3 ;  /* 0x00003803ff007988 */ /* 0x000be40008000808 */
.L_x_24:
[----:B------:R-:W-:Y:S05]  /*0c40*/  BSYNC.RELIABLE B1 ;  /* 0x0000000000017941 */ /* 0x000fea0003800100 */
.L_x_23:
[----:B------:R2:W-:Y:S02]  /*0c50*/  @!P3 STS [UR8+0x20], R9 ;  /* 0x00002009ff00b988 */ /* 0x0005e40008000808 */
.L_x_25:
[----:B------:R-:W-:Y:S05]  /*0c60*/  BSYNC.RECONVERGENT B2 ;  /* 0x0000000000027941 */ /* 0x000fea0003800200 */
.L_x_22:
[----:B------:R-:W-:Y:S05]  /*0c70*/  WARPSYNC.ALL ;  /* 0x0000000000007948 */ /* 0x000fea0003800000 */
[----:B------:R-:W-:Y:S01]  /*0c80*/  NOP ;  /* 0x0000000000007918 */ /* 0x000fe20000000000 */
[----:B---345:R-:W3:Y:S01]  /*0c90*/  LDC R3, c[0x0][0x39c] ;  /* 0x0000e700ff037b82 */ /* 0x038ee20000000800 */
[----:B------:R-:W-:Y:S01]  /*0ca0*/  BSSY.RECONVERGENT B2, `(.L_x_26) ;  /* 0x0000010000027945 */ /* 0x000fe20003800200 */
[----:B---3--:R-:W-:-:S05]  /*0cb0*/  VIADD R3, R3, 0xffffffff ;  /* 0xffffffff03037836 */ /* 0x008fca0000000000 */
[----:B------:R3:W-:Y:S01]  /*0cc0*/  @!P3 STS [UR8+0x24], R3 ;  /* 0x00002403ff00b988 */ /* 0x0007e20008000808 */
[----:B------:R-:W-:Y:S05]  /*0cd0*/  @P3 BRA `(.L_x_27) ;  /* 0x0000000000303947 */ /* 0x000fea0003800000 */
[----:B------:R-:W4:Y:S01]  /*0ce0*/  LDS R5, [UR8+0x34] ;  /* 0x00003408ff057984 */ /* 0x000f220008000800 */
[----:B------:R-:W5:Y:S03]  /*0cf0*/  LDC.64 R12, c[0x0][0x3b0] ;  /* 0x0000ec00ff0c7b82 */ /* 0x000f660000000a00 */
[----:B------:R-:W2:Y:S01]  /*0d00*/  LDS R4, [UR8+0x1c] ;  /* 0x00001c08ff047984 */ /* 0x000ea20008000800 */
[C---:B-----5:R-:W-:Y:S01]  /*0d10*/  SHF.L.U64.HI R8, R12.reuse, 0x1, R13 ;  /* 0x000000010c087819 */ /* 0x060fe2000001020d */
[----:B------:R-:W-:-:S03]  /*0d20*/  IMAD.SHL.U32 R7, R12, 0x2, RZ ;  /* 0x000000020c077824 */ /* 0x000fc600078e00ff */
[--C-:B--2---:R-:W-:Y:S02]  /*0d30*/  SHF.R.U32.HI R9, RZ, 0x4, R8.reuse ;  /* 0x00000004ff097819 */ /* 0x104fe40000011608 */
[----:B------:R-:W-:-:S05]  /*0d40*/  SHF.R.U64 R7, R7, 0x4, R8 ;  /* 0x0000000407077819 */ /* 0x000fca0000001208 */
[----:B------:R5:W-:Y:S01]  /*0d50*/  STS [UR8+0xc], R7 ;  /* 0x00000c07ff007988 */ /* 0x000be20008000808 */
[----:B----4-:R-:W-:Y:S02]  /*0d60*/  LOP3.LUT R5, R5, 0x7, RZ, 0xb8, !PT ;  /* 0x0000000705057812 */ /* 0x010fe400078eb8ff */
[----:B------:R-:W-:-:S03]  /*0d70*/  LOP3.LUT R4, R4, 0xf, R9, 0xb8, !PT ;  /* 0x0000000f04047812 */ /* 0x000fc600078eb809 */
[----:B------:R5:W-:Y:S04]  /*0d80*/  STS [UR8+0x34], R5 ;  /* 0x00003405ff007988 */ /* 0x000be80008000808 */
[----:B------:R5:W-:Y:S02]  /*0d90*/  STS [UR8+0x1c], R4 ;  /* 0x00001c04ff007988 */ /* 0x000be40008000808 */
.L_x_27:
[----:B------:R-:W-:Y:S05]  /*0da0*/  BSYNC.RECONVERGENT B2 ;  /* 0x0000000000027941 */ /* 0x000fea0003800200 */
.L_x_26:
[----:B------:R-:W-:Y:S04]  /*0db0*/  BSSY.RECONVERGENT B3, `(.L_x_28) ;  /* 0x000001a000037945 */ /* 0x000fe80003800200 */
[----:B------:R-:W-:Y:S04]  /*0dc0*/  BSSY.RELIABLE B2, `(.L_x_29) ;  /* 0x0000015000027945 */ /* 0x000fe80003800100 */
[----:B------:R-:W-:Y:S05]  /*0dd0*/  @P3 BRA `(.L_x_30) ;  /* 0x0000000000203947 */ /* 0x000fea0003800000 */
[----:B-----5:R-:W4:Y:S02]  /*0de0*/  LDS R4, [UR8+0x34] ;  /* 0x00003408ff047984 */ /* 0x020f240008000800 */
[----:B----4-:R-:W-:-:S05]  /*0df0*/  LOP3.LUT R4, R4, 0x38, RZ, 0xb8, !PT ;  /* 0x0000003804047812 */ /* 0x010fca00078eb8ff */
[----:B------:R4:W-:Y:S01]  /*0e00*/  STS [UR8+0x34], R4 ;  /* 0x00003404ff007988 */ /* 0x0009e20008000808 */
[----:B------:R-:W-:Y:S05]  /*0e10*/  @P3 BRA `(.L_x_31) ;  /* 0x0000000000203947 */ /* 0x000fea0003800000 */
[----:B----4-:R-:W4:Y:S01]  /*0e20*/  LDS R4, [UR8+0x8] ;  /* 0x00000808ff047984 */ /* 0x010f220008000800 */
[----:B------:R-:W-:-:S05]  /*0e30*/  IMAD.MOV.U32 R5, RZ, RZ, 0x780 ;  /* 0x00000780ff057424 */ /* 0x000fca00078e00ff */
[----:B----4-:R-:W-:-:S05]  /*0e40*/  LOP3.LUT R4, R4, 0x500, R5, 0xd8, !PT ;  /* 0x0000050004047812 */ /* 0x010fca00078ed805 */
[----:B------:R4:W-:Y:S02]  /*0e50*/  STS [UR8+0x8], R4 ;  /* 0x00000804ff007988 */ /* 0x0009e40008000808 */
.L_x_30:
[----:B------:R-:W-:Y:S05]  /*0e60*/  @P3 BRA `(.L_x_32) ;  /* 0x0000000000283947 */ /* 0x000fea0003800000 */
[----:B----45:R-:W4:Y:S02]  /*0e70*/  LDS R4, [UR8+0x8] ;  /* 0x00000808ff047984 */ /* 0x030f240008000800 */
[----:B----4-:R-:W-:-:S05]  /*0e80*/  LOP3.LUT R4, R4, 0x1800, RZ, 0xb8, !PT ;  /* 0x0000180004047812 */ /* 0x010fca00078eb8ff */
[----:B------:R5:W-:Y:S02]  /*0e90*/  STS [UR8+0x8], R4 ;  /* 0x00000804ff007988 */ /* 0x000be40008000808 */
.L_x_31:
[----:B------:R-:W-:Y:S05]  /*0ea0*/  @P3 BREAK.RELIABLE B2 ;  /* 0x0000000000023942 */ /* 0x000fea0003800100 */
[----:B------:R-:W-:Y:S05]  /*0eb0*/  @P3 BRA `(.L_x_33) ;  /* 0x0000000000243947 */ /* 0x000fea0003800000 */
[----:B----45:R-:W4:Y:S01]  /*0ec0*/  LDS R4, [UR8+0x8] ;  /* 0x00000808ff047984 */ /* 0x030f220008000800 */
[----:B------:R-:W-:-:S05]  /*0ed0*/  IMAD.MOV.U32 R5, RZ, RZ, 0x6000 ;  /* 0x00006000ff057424 */ /* 0x000fca00078e00ff */
[----:B----4-:R-:W-:-:S04]  /*0ee0*/  LOP3.LUT R4, R4, 0x6000, R5, 0xd8, !PT ;  /* 0x0000600004047812 */ /* 0x010fc800078ed805 */
[----:B------:R-:W-:-:S05]  /*0ef0*/  LOP3.LUT R4, R4, 0x400000, RZ, 0xb8, !PT ;  /* 0x0040000004047812 */ /* 0x000fca00078eb8ff */
[----:B------:R4:W-:Y:S02]  /*0f00*/  STS [UR8+0x8], R4 ;  /* 0x00000804ff007988 */ /* 0x0009e40008000808 */
.L_x_32:
[----:B------:R-:W-:Y:S05]  /*0f10*/  BSYNC.RELIABLE B2 ;  /* 0x0000000000027941 */ /* 0x000fea0003800100 */
.L_x_29:
[----:B----45:R-:W4:Y:S02]  /*0f20*/  @!P3 LDS R4, [UR8+0x8] ;  /* 0x00000808ff04b984 */ /* 0x030f240008000800 */
[----:B----4-:R-:W-:-:S05]  /*0f30*/  @!P3 LOP3.LUT R4, R4, 0x8000, RZ, 0xb8, !PT ;  /* 0x000080000404b812 */ /* 0x010fca00078eb8ff */
[----:B------:R4:W-:Y:S02]  /*0f40*/  @!P3 STS [UR8+0x8], R4 ;  /* 0x00000804ff00b988 */ /* 0x0009e40008000808 */
.L_x_33:
[----:B------:R-:W-:Y:S05]  /*0f50*/  BSYNC.RECONVERGENT B3 ;  /* 0x0000000000037941 */ /* 0x000fea0003800200 */
.L_x_28:
[----:B------:R-:W-:Y:S05]  /*0f60*/  WARPSYNC.ALL ;  /* 0x0000000000007948 */ /* 0x000fea0003800000 */
[----:B------:R-:W-:Y:S01]  /*0f70*/  NOP ;  /* 0x0000000000007918 */ /* 0x000fe20000000000 */
[----:B------:R-:W-:-:S04]  /*0f80*/  UIADD3 UR5, UPT, UPT, UR4, 0x80, URZ ;  /* 0x0000008004057890 */ /* 0x000fc8000fffe0ff */
[----:B------:R-:W-:-:S04]  /*0f90*/  UIADD3 UR42, UP0, UPT, UR5, UR12, URZ ;  /* 0x0000000c052a7290 */ /* 0x000fc8000ff1e0ff */
[----:B------:R-:W-:Y:S01]  /*0fa0*/  ULEA.HI.X.SX32 UR43, UR5, UR13, 0x1, UP0 ;  /* 0x0000000d052b7291 */ /* 0x000fe200080f0eff */
[----:B------:R-:W-:Y:S11]  /*0fb0*/  @P0 BRA `(.L_x_34) ;  /* 0x0000000000300947 */ /* 0x000ff60003800000 */
[----:B----45:R-:W4:Y:S01]  /*0fc0*/  S2R R4, SR_LANEID ;  /* 0x0000000000047919 */ /* 0x030f220000000000 */
[----:B------:R-:W-:Y:S05]  /*0fd0*/  WARPSYNC.ALL ;  /* 0x0000000000007948 */ /* 0x000fea0003800000 */
[----:B------:R-:W-:Y:S01]  /*0fe0*/  NOP ;  /* 0x0000000000007918 */ /* 0x000fe20000000000 */
[----:B----4-:R-:W-:-:S05]  /*0ff0*/  IMAD.SHL.U32 R8, R4, 0x4, RZ ;  /* 0x0000000404087824 */ /* 0x010fca00078e00ff */
[----:B------:R-:W4:Y:S01]  /*1000*/  LDS R7, [R8+UR8] ;  /* 0x0000000808077984 */ /* 0x000f220008000800 */
[----:B------:R-:W-:-:S05]  /*1010*/  IADD3 R4, P1, PT, R8, UR42, RZ ;  /* 0x0000002a08047c10 */ /* 0x000fca000ff3e0ff */
[----:B------:R-:W-:-:S05]  /*1020*/  IMAD.X R5, RZ, RZ, UR43, P1 ;  /* 0x0000002bff057e24 */ /* 0x000fca00088e06ff */
[----:B----4-:R4:W5:Y:S01]  /*1030*/  ATOMG.E.EXCH.STRONG.GPU PT, RZ, [R4], R7 ;  /* 0x0000000704ff73a8 */ /* 0x01096200041ee100 */
[----:B------:R-:W-:-:S04]  /*1040*/  DEPBAR {5,4,3,2,1,0} ;  /* 0x0000003f0000791a */ /* 0x000fc80000000000 */
[----:B------:R-:W2:Y:S02]  /*1050*/  CCTL.E.C.LDCU.IV.DEEP [UR42] ;  /* 0x000000002a007540 */ /* 0x000ea40009c08000 */
[----:B--2---:R4:W-:Y:S01]  /*1060*/  UTMACCTL.IV [UR42] ;  /* 0x000000002a0079b9 */ /* 0x0049e20008000000 */
[----:B------:R-:W-:Y:S01]  /*1070*/  NOP ;  /* 0x0000000000007918 */ /* 0x000fe20000000000 */
.L_x_34:
[----:B------:R-:W-:Y:S05]  /*1080*/  @P0 BRA `(.L_x_35) ;  /* 0x00000000000c0947 */ /* 0x000fea0003800000 */
[----:B------:R0:W-:Y:S01]  /*1090*/  UTMACMDFLUSH ;  /* 0x00000000000079b7 */ /* 0x0001e20000000000 */
[----:B------:R-:W-:Y:S05]  /*10a0*/  @P0 BRA `(.L_x_35) ;  /* 0x0000000000040947 */ /* 0x000fea0003800000 */
[----:B------:R-:W-:-:S04]  /*10b0*/  DEPBAR.LE SB0, 0x0 ;  /* 0x000080000000791a */ /* 0x000fc80000000000 */
.L_x_35:
[----:B------:R-:W-:Y:S05]  /*10c0*/  WARPSYNC.ALL ;  /* 0x0000000000007948 */ /* 0x000fea0003800000 */
[----:B------:R-:W-:Y:S01]  /*10d0*/  NOP ;  /* 0x0000000000007918 */ /* 0x000fe20000000000 */
[----:B-----5:R-:W-:Y:S06]  /*10e0*/  BAR.SYNC.DEFER_BLOCKING 0x0 ;  /* 0x0000000000007b1d */ /* 0x020fec0000010000 */
[----:B------:R-:W-:Y:S02]  /*10f0*/  BSSY.RECONVERGENT B3, `(.L_x_36) ;  /* 0x000000b000037945 */ /* 0x000fe40003800200 */
[----:B------:R-:W-:Y:S06]  /*1100*/  BAR.SYNC.DEFER_BLOCKING 0x0 ;  /* 0x0000000000007b1d */ /* 0x000fec0000010000 */
[----:B------:R5:W-:Y:S01]  /*1110*/  @!P0 STS [R10], RZ ;  /* 0x000000ff0a008388 */ /* 0x000be20000000800 */
[----:B------:R-:W-:Y:S01]  /*1120*/  NOP ;  /* 0x0000000000007918 */ /* 0x000fe20000000000 */
[----:B------:R-:W-:Y:S05]  /*1130*/  @P3 BRA `(.L_x_37) ;  /* 0x0000000000183947 */ /* 0x000fea0003800000 */
[----:B----4-:R-:W4:Y:S01]  /*1140*/  LDS R4, [UR8+0x8] ;  /* 0x00000808ff047984 */ /* 0x010f220008000800 */
[----:B--2---:R-:W2:Y:S01]  /*1150*/  LDC.64 R8, c[0x0][0x390] ;  /* 0x0000e400ff087b82 */ /* 0x004ea20000000a00 */
[----:B------:R-:W-:Y:S02]  /*1160*/  IMAD.MOV.U32 R5, RZ, RZ, 0x70 ;  /* 0x00000070ff057424 */ /* 0x000fe400078e00ff */
[----:B--2---:R2:W-:Y:S03]  /*1170*/  STS.64 [UR8], R8 ;  /* 0x00000008ff007988 */ /* 0x0045e60008000a08 */
[----:B----4-:R-:W-:-:S05]  /*1180*/  LOP3.LUT R4, R4, 0x10, R5, 0xd8, !PT ;  /* 0x0000001004047812 */ /* 0x010fca00078ed805 */
[----:B------:R2:W-:Y:S02]  /*1190*/  STS [UR8+0x8], R4 ;  /* 0x00000804ff007988 */ /* 0x0005e40008000808 */
.L_x_37:
[----:B----4-:R-:W-:Y:S05]  /*11a0*/  BSYNC.RECONVERGENT B3 ;  /* 0x0000000000037941 */ /* 0x010fea0003800200 */
.L_x_36:
[----:B------:R-:W-:Y:S04]  /*11b0*/  BSSY.RECONVERGENT B4, `(.L_x_38) ;  /* 0x0000011000047945 */ /* 0x000fe80003800200 */
[----:B------:R-:W-:Y:S04]  /*11c0*/  BSSY.RELIABLE B3, `(.L_x_39) ;  /* 0x000000e000037945 */ /* 0x000fe80003800100 */
[----:B------:R-:W-:Y:S05]  /*11d0*/  @P3 BRA `(.L_x_40) ;  /* 0x0000000000243947 */ /* 0x000fea0003800000 */
[----:B--2---:R-:W2:Y:S01]  /*11e0*/  LDS R4, [UR8+0x34] ;  /* 0x00003408ff047984 */ /* 0x004ea20008000800 */
[----:B------:R-:W-:-:S05]  /*11f0*/  IMAD.MOV.U32 R5, RZ, RZ, 0x3f000000 ;  /* 0x3f000000ff057424 */ /* 0x000fca00078e00ff */
[----:B--2---:R-:W-:-:S05]  /*1200*/  LOP3.LUT R4, R4, 0xff000000, R5, 0xb8, !PT ;  /* 0xff00000004047812 */ /* 0x004fca00078eb805 */
[----:B------:R2:W-:Y:S01]  /*1210*/  STS [UR8+0x34], R4 ;  /* 0x00003404ff007988 */ /* 0x0005e20008000808 */
[----:B------:R-:W-:Y:S05]  /*1220*/  @P3 BRA `(.L_x_41) ;  /* 0x00000000001c3947 */ /* 0x000fea0003800000 */
[----:B--2---:R-:W2:Y:S01]  /*1230*/  LDS R4, [UR8+0x38] ;  /* 0x00003808ff047984 */ /* 0x004ea20008000800 */
[----:B------:R-:W-:-:S05]  /*1240*/  IMAD.MOV.U32 R5, RZ, RZ, 0x3f ;  /* 0x0000003fff057424 */ /* 0x000fca00078e00ff */
[----:B--2---:R-:W-:-:S05]  /*1250*/  LOP3.LUT R4, R4, 0xff, R5, 0xb8, !PT ;  /* 0x000000ff04047812 */ /* 0x004fca00078eb805 */
[----:B------:R4:W-:Y:S02]  /*1260*/  STS [UR8+0x38], R4 ;  /* 0x00003804ff007988 */ /* 0x0009e40008000808 */
.L_x_40:
[----:B------:R-:W-:Y:S05]  /*1270*/  @P3 BREAK.RELIABLE B3 ;  /* 0x0000000000033942 */ /* 0x000fea0003800100 */
[----:B------:R-:W-:Y:S05]  /*1280*/  @P3 BRA `(.L_x_42) ;  /* 0x00000000000c3947 */ /* 0x000fea0003800000 */
[----:B------:R2:W-:Y:S02]  /*1290*/  STS [UR8+0x20], R3 ;  /* 0x00002003ff007988 */ /* 0x0005e40008000808 */
.L_x_41:
[----:B------:R-:W-:Y:S05]  /*12a0*/  BSYNC.RELIABLE B3 ;  /* 0x0000000000037941 */ /* 0x000fea0003800100 */
.L_x_39:
[----:B------:R2:W-:Y:S02]  /*12b0*/  @!P3 STS [UR8+0x24], R2 ;  /* 0x00002402ff00b988 */ /* 0x0005e40008000808 */
.L_x_42:
[----:B------:R-:W-:Y:S05]  /*12c0*/  BSYNC.RECONVERGENT B4 ;  /* 0x0000000000047941 */ /* 0x000fea0003800200 */
.L_x_38:
[----:B------:R-:W-:Y:S05]  /*12d0*/  WARPSYNC.ALL ;  /* 0x0000000000007948 */ /* 0x000fea0003800000 */
[----:B------:R-:W-:Y:S01]  /*12e0*/  NOP ;  /* 0x0000000000007918 */ /* 0x000fe20000000000 */
[----:B------:R-:W-:Y:S04]  /*12f0*/  BSSY.RECONVERGENT B4, `(.L_x_43) ;  /* 0x000000e000047945 */ /* 0x000fe80003800200 */
[----:B------:R-:W-:Y:S05]  /*1300*/  @P3 BRA `(.L_x_44) ;  /* 0x0000000000303947 */ /* 0x000fea0003800000 */
[----:B--23--:R-:W2:Y:S01]  /*1310*/  LDS R3, [UR8+0x34] ;  /* 0x00003408ff037984 */ /* 0x00cea20008000800 */
[----:B----4-:R-:W3:Y:S03]  /*1320*/  LDC.64 R4, c[0x0][0x3b8] ;  /* 0x0000ee00ff047b82 */ /* 0x010ee60000000a00 */
        /* <DEDUP_REMOVED lines=10> */
.L_x_44:
[----:B------:R-:W-:Y:S05]  /*13d0*/  BSYNC.RECONVERGENT B4 ;  /* 0x0000000000047941 */ /* 0x000fea0003800200 */
.L_x_43:
[----:B------:R-:W-:Y:S04]  /*13e0*/  BSSY.RECONVERGENT B5, `(.L_x_45) ;  /* 0x000001a000057945 */ /* 0x000fe80003800200 */
[----:B------:R-:W-:Y:S04]  /*13f0*/  BSSY.RELIABLE B4, `(.L_x_46) ;  /* 0x0000015000047945 */ /* 0x000fe80003800100 */
[----:B------:R-:W-:Y:S05]  /*1400*/  @P3 BRA `(.L_x_47) ;  /* 0x0000000000203947 */ /* 0x000fea0003800000 */
[----:B--23--:R-:W2:Y:S02]  /*1410*/  LDS R2, [UR8+0x34] ;  /* 0x00003408ff027984 */ /* 0x00cea40008000800 */
[----:B--2---:R-:W-:-:S05]  /*1420*/  LOP3.LUT R2, R2, 0x38, RZ, 0xb8, !PT ;  /* 0x0000003802027812 */ /* 0x004fca00078eb8ff */
[----:B------:R2:W-:Y:S01]  /*1430*/  STS [UR8+0x34], R2 ;  /* 0x00003402ff007988 */ /* 0x0005e20008000808 */
[----:B------:R-:W-:Y:S05]  /*1440*/  @P3 BRA `(.L_x_48) ;  /* 0x0000000000203947 */ /* 0x000fea0003800000 */
[----:B--2---:R-:W2:Y:S01]  /*1450*/  LDS R2, [UR8+0x8] ;  /* 0x00000808ff027984 */ /* 0x004ea20008000800 */
[----:B------:R-:W-:-:S05]  /*1460*/  IMAD.MOV.U32 R3, RZ, RZ, 0x780 ;  /* 0x00000780ff037424 */ /* 0x000fca00078e00ff */
[----:B--2---:R-:W-:-:S05]  /*1470*/  LOP3.LUT R2, R2, 0x500, R3, 0xd8, !PT ;  /* 0x0000050002027812 */ /* 0x004fca00078ed803 */
[----:B------:R2:W-:Y:S02]  /*1480*/  STS [UR8+0x8], R2 ;  /* 0x00000802ff007988 */ /* 0x0005e40008000808 */
.L_x_47:
[----:B------:R-:W-:Y:S05]  /*1490*/  @P3 BRA `(.L_x_49) ;  /* 0x0000000000283947 */ /* 0x000fea0003800000 */
[----:B--23--:R-:W2:Y:S02]  /*14a0*/  LDS R2, [UR8+0x8] ;  /* 0x00000808ff027984 */ /* 0x00cea40008000800 */
[----:B--2---:R-:W-:-:S05]  /*14b0*/  LOP3.LUT R2, R2, 0x1800, RZ, 0xb8, !PT ;  /* 0x0000180002027812 */ /* 0x004fca00078eb8ff */
[----:B------:R3:W-:Y:S02]  /*14c0*/  STS [UR8+0x8], R2 ;  /* 0x00000802ff007988 */ /* 0x0007e40008000808 */
.L_x_48:
[----:B------:R-:W-:Y:S05]  /*14d0*/  @P3 BREAK.RELIABLE B4 ;  /* 0x0000000000043942 */ /* 0x000fea0003800100 */
[----:B------:R-:W-:Y:S05]  /*14e0*/  @P3 BRA `(.L_x_50) ;  /* 0x0000000000243947 */ /* 0x000fea0003800000 */
[----:B--23--:R-:W2:Y:S01]  /*14f0*/  LDS R2, [UR8+0x8] ;  /* 0x00000808ff027984 */ /* 0x00cea20008000800 */
[----:B------:R-:W-:-:S05]  /*1500*/  IMAD.MOV.U32 R3, RZ, RZ, 0x6000 ;  /* 0x00006000ff037424 */ /* 0x000fca00078e00ff */
[----:B--2---:R-:W-:-:S04]  /*1510*/  LOP3.LUT R2, R2, 0x6000, R3, 0xd8, !PT ;  /* 0x0000600002027812 */ /* 0x004fc800078ed803 */
[----:B------:R-:W-:-:S05]  /*1520*/  LOP3.LUT R2, R2, 0x400000, RZ, 0xb8, !PT ;  /* 0x0040000002027812 */ /* 0x000fca00078eb8ff */
[----:B------:R2:W-:Y:S02]  /*1530*/  STS [UR8+0x8], R2 ;  /* 0x00000802ff007988 */ /* 0x0005e40008000808 */
.L_x_49:
[----:B------:R-:W-:Y:S05]  /*1540*/  BSYNC.RELIABLE B4 ;  /* 0x0000000000047941 */ /* 0x000fea0003800100 */
.L_x_46:
[----:B--23--:R-:W2:Y:S02]  /*1550*/  @!P3 LDS R2, [UR8+0x8] ;  /* 0x00000808ff02b984 */ /* 0x00cea40008000800 */
[----:B--2---:R-:W-:-:S05]  /*1560*/  @!P3 LOP3.LUT R2, R2, 0x8000, RZ, 0xb8, !PT ;  /* 0x000080000202b812 */ /* 0x004fca00078eb8ff */
[----:B------:R2:W-:Y:S02]  /*1570*/  @!P3 STS [UR8+0x8], R2 ;  /* 0x00000802ff00b988 */ /* 0x0005e40008000808 */
.L_x_50:
[----:B------:R-:W-:Y:S05]  /*1580*/  BSYNC.RECONVERGENT B5 ;  /* 0x0000000000057941 */ /* 0x000fea0003800200 */
.L_x_45:
[----:B------:R-:W-:Y:S05]  /*1590*/  WARPSYNC.ALL ;  /* 0x0000000000007948 */ /* 0x000fea0003800000 */
[----:B------:R-:W-:Y:S01]  /*15a0*/  NOP ;  /* 0x0000000000007918 */ /* 0x000fe20000000000 */
[----:B------:R-:W-:-:S04]  /*15b0*/  UIADD3 UR4, UPT, UPT, UR4, 0x100, URZ ;  /* 0x0000010004047890 */ /* 0x000fc8000fffe0ff */
[----:B------:R-:W-:-:S04]  /*15c0*/  UIADD3 UR12, UP0, UPT, UR4, UR12, URZ ;  /* 0x0000000c040c7290 */ /* 0x000fc8000ff1e0ff */
[----:B------:R-:W-:Y:S01]  /*15d0*/  ULEA.HI.X.SX32 UR13, UR4, UR13, 0x1, UP0 ;  /* 0x0000000d040d7291 */ /* 0x000fe200080f0eff */
[----:B------:R-:W-:Y:S11]  /*15e0*/  @P0 BRA `(.L_x_51) ;  /* 0x0000000000300947 */ /* 0x000ff60003800000 */
[----:B--23--:R-:W2:Y:S01]  /*15f0*/  S2R R2, SR_LANEID ;  /* 0x0000000000027919 */ /* 0x00cea20000000000 */
[----:B------:R-:W-:Y:S05]  /*1600*/  WARPSYNC.ALL ;  /* 0x0000000000007948 */ /* 0x000fea0003800000 */
[----:B------:R-:W-:Y:S01]  /*1610*/  NOP ;  /* 0x0000000000007918 */ /* 0x000fe20000000000 */
[----:B--2-4-:R-:W-:-:S05]  /*1620*/  IMAD.SHL.U32 R4, R2, 0x4, RZ ;  /* 0x0000000402047824 */ /* 0x014fca00078e00ff */
[----:B------:R-:W2:Y:S01]  /*1630*/  LDS R5, [R4+UR8] ;  /* 0x0000000804057984 */ /* 0x000ea20008000800 */
[----:B------:R-:W-:-:S05]  /*1640*/  IADD3 R2, P1, PT, R4, UR12, RZ ;  /* 0x0000000c04027c10 */ /* 0x000fca000ff3e0ff */
[----:B------:R-:W-:-:S05]  /*1650*/  IMAD.X R3, RZ, RZ, UR13, P1 ;  /* 0x0000000dff037e24 */ /* 0x000fca00088e06ff */
[----:B--2---:R2:W3:Y:S01]  /*1660*/  ATOMG.E.EXCH.STRONG.GPU PT, RZ, [R2], R5 ;  /* 0x0000000502ff73a8 */ /* 0x0044e200041ee100 */
[----:B------:R-:W-:-:S04]  /*1670*/  DEPBAR {5,4,3,2,1,0} ;  /* 0x0000003f0000791a */ /* 0x000fc80000000000 */
[----:B------:R-:W4:Y:S02]  /*1680*/  CCTL.E.C.LDCU.IV.DEEP [UR12] ;  /* 0x000000000c007540 */ /* 0x000f240009c08000 */
[----:B----4-:R2:W-:Y:S01]  /*1690*/  UTMACCTL.IV [UR12] ;  /* 0x000000000c0079b9 */ /* 0x0105e20008000000 */
[----:B------:R-:W-:Y:S01]  /*16a0*/  NOP ;  /* 0x0000000000007918 */ /* 0x000fe20000000000 */
.L_x_51:
[----:B------:R-:W-:Y:S05]  /*16b0*/  @P0 BRA `(.L_x_52) ;  /* 0x00000000000c0947 */ /* 0x000fea0003800000 */
[----:B------:R0:W-:Y:S01]  /*16c0*/  UTMACMDFLUSH ;  /* 0x00000000000079b7 */ /* 0x0001e20000000000 */
[----:B------:R-:W-:Y:S05]  /*16d0*/  @P0 BRA `(.L_x_52) ;  /* 0x0000000000040947 */ /* 0x000fea0003800000 */
[----:B------:R-:W-:-:S04]  /*16e0*/  DEPBAR.LE SB0, 0x0 ;  /* 0x000080000000791a */ /* 0x000fc80000000000 */
.L_x_52:
[----:B------:R-:W-:Y:S05]  /*16f0*/  WARPSYNC.ALL ;  /* 0x0000000000007948 */ /* 0x000fea0003800000 */
[----:B------:R-:W-:Y:S01]  /*1700*/  NOP ;  /* 0x0000000000007918 */ /* 0x000fe20000000000 */
[----:B---3--:R-:W-:Y:S01]  /*1710*/  BAR.SYNC.DEFER_BLOCKING 0x0 ;  /* 0x0000000000007b1d */ /* 0x008fe20000010000 */
[----:B--2---:R-:W-:Y:S01]  /*1720*/  SHF.R.U32.HI R2, RZ, 0x5, R0 ;  /* 0x00000005ff027819 */ /* 0x004fe20000011600 */
[----:B------:R-:W-:Y:S01]  /*1730*/  UIADD3 UR10, UPT, UPT, UR8, 0x10010, URZ ;  /* 0x00010010080a7890 */ /* 0x000fe2000fffe0ff */
[----:B------:R-:W-:Y:S01]  /*1740*/  ISETP.GE.AND P0, PT, R6, 0x1, PT ;  /* 0x000000010600780c */ /* 0x000fe20003f06270 */
[----:B------:R-:W-:Y:S01]  /*1750*/  USHF.L.U32 UR23, UR14, 0x6, URZ ;  /* 0x000000060e177899 */ /* 0x000fe200080006ff */
[----:B------:R-:W-:Y:S01]  /*1760*/  R2UR UR9, R2 ;  /* 0x00000000020972ca */ /* 0x000fe200000e0000 */
[----:B------:R-:W-:Y:S01]  /*1770*/  VOTEU.ALL UP0, P3 ;  /* 0x0000000000ff7886 */ /* 0x000fe20001800000 */
[----:B------:R-:W-:Y:S01]  /*1780*/  UMOV UR4, 0x1 ;  /* 0x0000000100047882 */ /* 0x000fe20000000000 */
[----:B------:R-:W-:Y:S01]  /*1790*/  VOTEU.ALL UP1, P3 ;  /* 0x0000000000ff7886 */ /* 0x000fe20001820000 */
[----:B------:R-:W-:Y:S01]  /*17a0*/  USHF.L.U32 UR27, UR15, 0x6, URZ ;  /* 0x000000060f1b7899 */ /* 0x000fe200080006ff */
[----:B------:R-:W-:Y:S01]  /*17b0*/  BSSY.RECONVERGENT B5, `(.L_x_53) ;  /* 0x0000018000057945 */ /* 0x000fe20003800200 */
[----:B------:R-:W-:-:S04]  /*17c0*/  @!UP0 UIADD3 UR16, UPT, UPT, -UR4, 0x100000, URZ ;  /* 0x0010000004108890 */ /* 0x000fc8000fffe1ff */
[----:B------:R-:W-:Y:S02]  /*17d0*/  @!UP0 USHF.L.U32 UR17, UR16, 0xb, URZ ;  /* 0x0000000b10118899 */ /* 0x000fe400080006ff */
[----:B------:R-:W-:Y:S02]  /*17e0*/  @!UP0 USHF.L.U32 UR16, UR16, 0x1, URZ ;  /* 0x0000000110108899 */ /* 0x000fe400080006ff */
[----:B------:R-:W-:-:S04]  /*17f0*/  @!UP0 UIADD3 UR4, UPT, UPT, -UR4, 0x100000, URZ ;  /* 0x0010000004048890 */ /* 0x000fc8000fffe1ff */
[----:B------:R-:W-:Y:S02]  /*1800*/  @!UP0 USHF.L.U32 UR5, UR4, 0xb, URZ ;  /* 0x0000000b04058899 */ /* 0x000fe400080006ff */
[----:B------:R-:W-:Y:S01]  /*1810*/  @!UP0 USHF.L.U32 UR4, UR4, 0x1, URZ ;  /* 0x0000000104048899 */ /* 0x000fe200080006ff */
[----:B------:R-:W-:Y:S01]  /*1820*/  VOTEU.ALL UP0, P3 ;  /* 0x0000000000ff7886 */ /* 0x000fe20001800000 */
[----:B------:R-:W2:Y:S04]  /*1830*/  FENCE.VIEW.ASYNC.S ;  /* 0x00000000000073c6 */ /* 0x000ea80000000000 */
[----:B--2---:R2:W3:Y:S06]  /*1840*/  @!UP0 SYNCS.EXCH.64 URZ, [UR8+0x10000], UR16 ;  /* 0x0100001008ff85b2 */ /* 0x0044ec0008000100 */
[----:B------:R2:W3:Y:S02]  /*1850*/  @!UP1 SYNCS.EXCH.64 URZ, [UR8+0x10010], UR4 ;  /* 0x0100100408ff95b2 */ /* 0x0004e40008000100 */
[----:B---3--:R-:W-:Y:S06]  /*1860*/  BAR.SYNC.DEFER_BLOCKING 0x0 ;  /* 0x0000000000007b1d */ /* 0x008fec0000010000 */
[----:B------:R-:W-:Y:S05]  /*1870*/  @P3 BRA `(.L_x_54) ;  /* 0x00000000002c3947 */ /* 0x000fea0003800000 */
[----:B--2---:R-:W-:Y:S02]  /*1880*/  UMOV UR4, 0x1 ;  /* 0x0000000100047882 */ /* 0x004fe40000000000 */
[----:B------:R-:W-:-:S04]  /*1890*/  UIADD3 UR16, UPT, UPT, -UR4, 0x100000, URZ ;  /* 0x0010000004107890 */ /* 0x000fc8000fffe1ff */
[----:B------:R-:W-:Y:S02]  /*18a0*/  USHF.L.U32 UR17, UR16, 0xb, URZ ;  /* 0x0000000b10117899 */ /* 0x000fe400080006ff */
[----:B------:R-:W-:Y:S02]  /*18b0*/  USHF.L.U32 UR16, UR16, 0x1, URZ ;  /* 0x0000000110107899 */ /* 0x000fe400080006ff */
[----:B------:R-:W-:-:S04]  /*18c0*/  UIADD3 UR4, UPT, UPT, -UR4, 0x100000, URZ ;  /* 0x0010000004047890 */ /* 0x000fc8000fffe1ff */
[----:B------:R-:W-:Y:S02]  /*18d0*/  USHF.L.U32 UR5, UR4, 0xb, URZ ;  /* 0x0000000b04057899 */ /* 0x000fe400080006ff */
[----:B------:R-:W-:Y:S01]  /*18e0*/  USHF.L.U32 UR4, UR4, 0x1, URZ ;  /* 0x0000000104047899 */ /* 0x000fe200080006ff */
[----:B------:R-:W2:Y:S03]  /*18f0*/  FENCE.VIEW.ASYNC.S ;  /* 0x00000000000073c6 */ /* 0x000ea60000000000 */
[----:B--2---:R3:W2:Y:S08]  /*1900*/  SYNCS.EXCH.64 URZ, [UR8+0x10008], UR16 ;  /* 0x0100081008ff75b2 */ /* 0x0046b00008000100 */
[----:B------:R3:W4:Y:S02]  /*1910*/  SYNCS.EXCH.64 URZ, [UR8+0x10018], UR4 ;  /* 0x0100180408ff75b2 */ /* 0x0007240008000100 */
[----:B---3--:R-:W-:Y:S01]  /*1920*/  NOP ;  /* 0x0000000000007918 */ /* 0x008fe20000000000 */
.L_x_54:
[----:B--2---:R-:W-:Y:S05]  /*1930*/  BSYNC.RECONVERGENT B5 ;  /* 0x0000000000057941 */ /* 0x004fea0003800200 */
.L_x_53:
[----:B------:R-:W-:Y:S05]  /*1940*/  @!P0 BRA `(.L_x_55) ;  /* 0x0000000c00448947 */ /* 0x000fea0003800000 */
[----:B----4-:R-:W-:Y:S01]  /*1950*/  BAR.SYNC.DEFER_BLOCKING 0x0 ;  /* 0x0000000000007b1d */ /* 0x010fe20000010000 */
[----:B------:R-:W-:Y:S01]  /*1960*/  @!P3 IMAD.MOV.U32 R2, RZ, RZ, 0x8000 ;  /* 0x00008000ff02b424 */ /* 0x000fe200078e00ff */
[----:B------:R-:W-:Y:S01]  /*1970*/  ELECT P1, URZ, PT ;  /* 0x0000000000ff782f */ /* 0x000fe20003820000 */
[----:B------:R-:W-:-:S03]  /*1980*/  ULOP3.LUT UR4, UR9, 0x1, URZ, 0xc0, !UPT ;  /* 0x0000000109047892 */ /* 0x000fc6000f8ec0ff */
[C---:B------:R-:W-:Y:S02]  /*1990*/  ISETP.LT.U32.AND P1, PT, R36.reuse, 0x40, P1 ;  /* 0x000000402400780c */ /* 0x040fe40000f21070 */
[----:B------:R-:W-:Y:S01]  /*19a0*/  ELECT P0, URZ, PT ;  /* 0x0000000000ff782f */ /* 0x000fe20003800000 */
[----:B------:R-:W-:Y:S02]  /*19b0*/  ULEA UR20, UR4, UR8, 0xd ;  /* 0x0000000804147291 */ /* 0x000fe4000f8e68ff */
[----:B------:R-:W-:Y:S01]  /*19c0*/  USHF.L.U32 UR22, UR4, 0x6, URZ ;  /* 0x0000000604167899 */ /* 0x000fe200080006ff */
[----:B------:R-:W-:-:S06]  /*19d0*/  ISETP.LT.U32.AND P0, PT, R36, 0x40, P0 ;  /* 0x000000402400780c */ /* 0x000fcc0000701070 */
[----:B------:R-:W-:Y:S01]  /*19e0*/  UMOV UR26, UR22 ;  /* 0x00000016001a7c82 */ /* 0x000fe20008000000 */
[----:B------:R-:W-:Y:S01]  /*19f0*/  VOTEU.ANY UP0, P1 ;  /* 0x0000000000ff7886 */ /* 0x000fe20000800100 */
[----:B------:R2:W-:Y:S01]  /*1a00*/  @!P3 SYNCS.ARRIVE.TRANS64 RZ, [UR8+0x10000], R2 ;  /* 0x01000002ffffb9a7 */ /* 0x0005e20008000008 */
[----:B------:R3:W-:Y:S06]  /*1a10*/  MEMBAR.ALL.CTA ;  /* 0x0000000000007992 */ /* 0x0007ec0000008000 */
[----:B---3--:R-:W3:Y:S01]  /*1a20*/  FENCE.VIEW.ASYNC.S ;  /* 0x00000000000073c6 */ /* 0x008ee20000000000 */
[----:B------:R-:W-:Y:S01]  /*1a30*/  @UP0 UIADD3 UR21, UPT, UPT, UR8, 0x10000, URZ ;  /* 0x0001000008150890 */ /* 0x000fe2000fffe0ff */
[----:B---3--:R-:W-:Y:S01]  /*1a40*/  VOTEU.ANY UP0, P1 ;  /* 0x0000000000ff7886 */ /* 0x008fe20000800100 */
[----:B------:R-:W-:-:S05]  /*1a50*/  VOTEU.ANY UP1, P0 ;  /* 0x0000000000ff7886 */ /* 0x000fca0000020100 */
[----:B------:R-:W-:Y:S02]  /*1a60*/  @UP1 UIADD3 UR24, UPT, UPT, UR20, 0x8000, URZ ;  /* 0x0000800014181890 */ /* 0x000fe4000fffe0ff */
[----:B------:R-:W-:Y:S01]  /*1a70*/  @UP1 UIADD3 UR25, UPT, UPT, UR8, 0x10000, URZ ;  /* 0x0001000008191890 */ /* 0x000fe2000fffe0ff */
[----:B------:R-:W-:Y:S01]  /*1a80*/  VOTEU.ANY UP1, P0 ;  /* 0x0000000000ff7886 */ /* 0x000fe20000020100 */
[----:B------:R-:W-:Y:S06]  /*1a90*/  BAR.SYNC.DEFER_BLOCKING 0x0 ;  /* 0x0000000000007b1d */ /* 0x000fec0000010000 */
[----:B------:R2:W-:Y:S01]  /*1aa0*/  @UP0 UTMALDG.2D [UR20], [UR6] ;  /* 0x00000014060005b4 */ /* 0x0005e20008008000 */
[----:B------:R-:W-:Y:S01]  /*1ab0*/  UISETP.NE.U32.AND UP0, UPT, UR9, URZ, UPT ;  /* 0x000000ff0900728c */ /* 0x000fe2000bf05070 */
[----:B------:R-:W-:Y:S06]  /*1ac0*/  BAR.SYNC.DEFER_BLOCKING 0x0 ;  /* 0x0000000000007b1d */ /* 0x000fec0000010000 */
[----:B------:R2:W-:Y:S02]  /*1ad0*/  @UP1 UTMALDG.2D [UR24], [UR42] ;  /* 0x000000182a0015b4 */ /* 0x0005e40008008000 */
[----:B------:R-:W-:Y:S06]  /*1ae0*/  BAR.SYNC.DEFER_BLOCKING 0x0 ;  /* 0x0000000000007b1d */ /* 0x000fec0000010000 */
[----:B------:R-:W3:Y:S02]  /*1af0*/  SYNCS.PHASECHK.TRANS64.TRYWAIT P0, [UR8+0x10000], RZ ;  /* 0x010000ffff0075a7 */ /* 0x000ee40008001108 */
[----:B--23--:R-:W-:Y:S05]  /*1b00*/  @!P0 BRA `(.L_x_56) ;  /* 0x00000010007c8947 */ /* 0x00cfea0003800000 */
.L_x_70:
[----:B------:R-:W-:Y:S05]  /*1b10*/  BRA.U UP0, `(.L_x_57) ;  /* 0x0000000100c87547 */ /* 0x000fea000b800000 */
[----:B------:R-:W-:Y:S02]  /*1b20*/  USHF.R.U32.HI UR14, URZ, 0x4, UR8 ;  /* 0x00000004ff0e7899 */ /* 0x000fe40008011608 */
[----:B------:R-:W-:Y:S02]  /*1b30*/  UIADD3 UR15, UPT, UPT, UR8, 0x8000, URZ ;  /* 0x00008000080f7890 */ /* 0x000fe4000fffe0ff */
[----:B------:R-:W-:Y:S02]  /*1b40*/  USGXT.U32 UR14, UR14, 0xe ;  /* 0x0000000e0e0e789a */ /* 0x000fe40008000000 */
[----:B------:R-:W-:Y:S02]  /*1b50*/  USHF.R.U32.HI UR15, URZ, 0x4, UR15 ;  /* 0x00000004ff0f7899 */ /* 0x000fe4000801160f */
[----:B------:R-:W-:Y:S02]  /*1b60*/  UIADD3 UR50, UP0, UPT, UR14, 0x2, URZ ;  /* 0x000000020e327890 */ /* 0x000fe4000ff1e0ff */
[----:B------:R-:W-:Y:S01]  /*1b70*/  USGXT.U32 UR16, UR15, 0xe ;  /* 0x0000000e0f10789a */ /* 0x000fe20008000000 */
[----:B------:R-:W-:Y:S01]  /*1b80*/  UMOV UR4, URZ ;  /* 0x000000ff00047c82 */ /* 0x000fe20008000000 */
[----:B------:R-:W-:Y:S01]  /*1b90*/  UMOV UR5, URZ ;  /* 0x000000ff00057c82 */ /* 0x000fe20008000000 */
[----:B------:R-:W-:-:S02]  /*1ba0*/  UIADD3.X UR51, UPT, UPT, UR4, 0x40004040, URZ, UP0, !UPT ;  /* 0x4000404004337890 */ /* 0x000fc400087fe4ff */
[----:B------:R-:W-:Y:S02]  /*1bb0*/  UIADD3 UR48, UP0, UPT, UR16, 0x2, URZ ;  /* 0x0000000210307890 */ /* 0x000fe4000ff1e0ff */
[----:B------:R-:W-:Y:S02]  /*1bc0*/  UIADD3.64 UR24, UPT, UPT, UR50, 0x4, URZ ;  /* 0x0000000432187897 */ /* 0x000fe4000fffe0ff */
[----:B------:R-:W-:Y:S02]  /*1bd0*/  UIADD3.X UR49, UPT, UPT, UR5, 0x40004040, URZ, UP0, !UPT ;  /* 0x4000404005317890 */ /* 0x000fe400087fe4ff */
[----:B------:R-:W-:Y:S02]  /*1be0*/  UIADD3.64 UR4, UPT, UPT, UR50, 0x2, URZ ;  /* 0x0000000232047897 */ /* 0x000fe4000fffe0ff */
[----:B------:R-:W-:Y:S02]  /*1bf0*/  UIADD3.64 UR20, UPT, UPT, UR48, 0x2, URZ ;  /* 0x0000000230147897 */ /* 0x000fe4000fffe0ff */
[----:B------:R-:W-:-:S02]  /*1c00*/  UIADD3.64 UR28, UPT, UPT, UR48, 0x4, URZ ;  /* 0x00000004301c7897 */ /* 0x000fc4000fffe0ff */
[----:B------:R-:W-:Y:S02]  /*1c10*/  UIADD3.64 UR30, UPT, UPT, UR50, 0x1fe, URZ ;  /* 0x000001fe321e7897 */ /* 0x000fe4000fffe0ff */
[----:B------:R-:W-:Y:S02]  /*1c20*/  UIADD3.64 UR32, UPT, UPT, UR48, 0x1fe, URZ ;  /* 0x000001fe30207897 */ /* 0x000fe4000fffe0ff */
[----:B------:R-:W-:Y:S02]  /*1c30*/  UIADD3.64 UR34, UPT, UPT, UR50, 0x200, URZ ;  /* 0x0000020032227897 */ /* 0x000fe4000fffe0ff */
[----:B------:R-:W-:Y:S02]  /*1c40*/  UIADD3.64 UR36, UPT, UPT, UR48, 0x200, URZ ;  /* 0x0000020030247897 */ /* 0x000fe4000fffe0ff */
[----:B------:R-:W-:Y:S02]  /*1c50*/  UIADD3.64 UR38, UPT, UPT, UR50, 0x202, URZ ;  /* 0x0000020232267897 */ /* 0x000fe4000fffe0ff */
[----:B------:R-:W-:Y:S01]  /*1c60*/  UIADD3.64 UR40, UPT, UPT, UR48, 0x202, URZ ;  /* 0x0000020230287897 */ /* 0x000fe2000fffe0ff */
[----:B------:R-:W-:Y:S01]  /*1c70*/  UMOV UR18, 0x0 ;  /* 0x0000000000127882 */ /* 0x000fe20000000000 */
[----:B------:R-:W-:Y:S01]  /*1c80*/  UMOV UR19, 0x4100490 ;  /* 0x0410049000137882 */ /* 0x000fe20000000000 */
[----:B------:R-:W-:Y:S01]  /*1c90*/  UIADD3.64 UR44, UPT, UPT, UR50, 0x204, URZ ;  /* 0x00000204322c7897 */ /* 0x000fe2000fffe0ff */
[----:B------:R-:W-:Y:S01]  /*1ca0*/  UMOV UR15, 0x40004040 ;  /* 0x40004040000f7882 */ /* 0x000fe20000000000 */
[----:B------:R-:W-:Y:S01]  /*1cb0*/  UIADD3.64 UR46, UPT, UPT, UR48, 0x204, URZ ;  /* 0x00000204302e7897 */ /* 0x000fe2000fffe0ff */
[----:B------:R-:W-:Y:S01]  /*1cc0*/  UMOV UR17, 0x40004040 ;  /* 0x4000404000117882 */ /* 0x000fe20000000000 */
[----:B------:R-:W-:Y:S01]  /*1cd0*/  UMOV UR52, 0x0 ;  /* 0x0000000000347882 */ /* 0x000fe20000000000 */
[----:B------:R-:W-:Y:S01]  /*1ce0*/  UMOV UR53, 0x4100490 ;  /* 0x0410049000357882 */ /* 0x000fe20000000000 */
[----:B------:R-:W-:Y:S01]  /*1cf0*/  UMOV UR54, 0x0 ;  /* 0x0000000000367882 */ /* 0x000fe20000000000 */
[----:B------:R-:W-:Y:S01]  /*1d00*/  UMOV UR55, 0x4100490 ;  /* 0x0410049000377882 */ /* 0x000fe20000000000 */
[----:B------:R2:W-:Y:S01]  /*1d10*/  UTCHMMA gdesc[UR14], gdesc[UR16], tmem[UR11], tmem[UR18], idesc[UR19], !UPT ;  /* 0x00ff12100e0075ea */ /* 0x0005e2000f80000b */
[----:B------:R-:W-:Y:S01]  /*1d20*/  UMOV UR56, 0x0 ;  /* 0x0000000000387882 */ /* 0x000fe20000000000 */
[----:B------:R-:W-:Y:S01]  /*1d30*/  UMOV UR57, 0x4100490 ;  /* 0x0410049000397882 */ /* 0x000fe20000000000 */
[----:B------:R2:W-:Y:S01]  /*1d40*/  UTCHMMA gdesc[UR50], gdesc[UR48], tmem[UR11], tmem[UR52], idesc[UR53], UPT ;  /* 0x00ff3430320075ea */ /* 0x0005e2000b80000b */
        /* <DEDUP_REMOVED lines=12> */
[----:B------:R2:W-:Y:S01]  /*1e10*/  UTCHMMA gdesc[UR38], gdesc[UR40], tmem[UR11], tmem[UR62], idesc[UR63], UPT ;  /* 0x00ff3e28260075ea */ /* 0x0005e2000b80000b */
[----:B------:R2:W-:Y:S01]  /*1e20*/  UTCHMMA gdesc[UR44], gdesc[UR46], tmem[UR11], tmem[UR64], idesc[UR65], UPT ;  /* 0x00ff402e2c0075ea */ /* 0x0005e2000b80000b */
[----:B------:R-:W-:Y:S01]  /*1e30*/  NOP ;  /* 0x0000000000007918 */ /* 0x000fe20000000000 */
.L_x_57:
[----:B------:R-:W-:Y:S01]  /*1e40*/  ELECT P0, URZ, PT ;  /* 0x0000000000ff782f */ /* 0x000fe20003800000 */
[----:B--2---:R-:W-:Y:S01]  /*1e50*/  UMOV UR4, UR10 ;  /* 0x0000000a00047c82 */ /* 0x004fe20008000000 */
[----:B------:R-:W-:Y:S02]  /*1e60*/  UMOV UR5, URZ ;  /* 0x000000ff00057c82 */ /* 0x000fe40008000000 */
[----:B------:R-:W-:-:S13]  /*1e70*/  ISETP.LT.U32.AND P0, PT, R36, 0x20, P0 ;  /* 0x000000202400780c */ /* 0x000fda0000701070 */
[----:B------:R-:W-:Y:S01]  /*1e80*/  VOTEU.ANY UP0, P0 ;  /* 0x0000000000ff7886 */ /* 0x000fe20000000100 */
[----:B------:R-:W-:Y:S01]  /*1e90*/  VOTEU.ANY UP1, P0 ;  /* 0x0000000000ff7886 */ /* 0x000fe20000020100 */
[----:B------:R-:W-:-:S03]  /*1ea0*/  ISETP.GE.U32.AND P0, PT, R6, 0x81, PT ;  /* 0x000000810600780c */ /* 0x000fc60003f06070 */
[----:B------:R-:W-:Y:S02]  /*1eb0*/  @UP0 UMOV UR4, UR4 ;  /* 0x0000000400040c82 */ /* 0x000fe40008000000 */
[----:B------:R2:W-:Y:S01]  /*1ec0*/  @UP1 UTCBAR [UR4], URZ ;  /* 0x000000ff040013e9 */ /* 0x0005e200080000ff */
[----:B------:R-:W-:Y:S06]  /*1ed0*/  BAR.SYNC.DEFER_BLOCKING 0x0 ;  /* 0x0000000000007b1d */ /* 0x000fec0000010000 */
[----:B------:R-:W3:Y:S02]  /*1ee0*/  SYNCS.PHASECHK.TRANS64.TRYWAIT P1, [UR8+0x10010], RZ ;  /* 0x010010ffff0075a7 */ /* 0x000ee40008021108 */
[----:B--23--:R-:W-:Y:S05]  /*1ef0*/  @!P1 BRA `(.L_x_58) ;  /* 0x0000000c008c9947 */ /* 0x00cfea0003800000 */
.L_x_71:
[----:B------:R-:W-:Y:S01]  /*1f00*/  IMAD.MOV.U32 R2, RZ, RZ, RZ ;  /* 0x000000ffff027224 */ /* 0x000fe200078e00ff */
[----:B------:R-:W-:Y:S06]  /*1f10*/  @!P0 BRA `(.L_x_55) ;  /* 0x0000000400d08947 */ /* 0x000fec0003800000 */
[----:B------:R-:W2:Y:S01]  /*1f20*/  LDCU UR44, c[0x0][0x3a0] ;  /* 0x00007400ff2c77ac */ /* 0x000ea20008000800 */
[----:B------:R-:W-:Y:S01]  /*1f30*/  UMOV UR45, 0x80 ;  /* 0x00000080002d7882 */ /* 0x000fe20000000000 */
[----:B------:R-:W-:-:S05]  /*1f40*/  UMOV UR10, 0x1 ;  /* 0x00000001000a7882 */ /* 0x000fca0000000000 */
.L_x_62:
[----:B------:R-:W-:Y:S01]  /*1f50*/  BAR.SYNC.DEFER_BLOCKING 0x0 ;  /* 0x0000000000007b1d */ /* 0x000fe20000010000 */
[----:B------:R-:W-:Y:S01]  /*1f60*/  ULEA UR46, UR10, UR8, 0x3 ;  /* 0x000000080a2e7291 */ /* 0x000fe2000f8e18ff */
[----:B------:R-:W-:Y:S01]  /*1f70*/  @!P3 IMAD.MOV.U32 R3, RZ, RZ, 0x8000 ;  /* 0x00008000ff03b424 */ /* 0x000fe200078e00ff */
[----:B------:R-:W-:Y:S01]  /*1f80*/  ELECT P1, URZ, PT ;  /* 0x0000000000ff782f */ /* 0x000fe20003820000 */
[----:B------:R-:W-:-:S03]  /*1f90*/  ULEA UR4, UR10, UR8, 0xe ;  /* 0x000000080a047291 */ /* 0x000fc6000f8e70ff */
[----:B------:R-:W-:Y:S01]  /*1fa0*/  ISETP.LT.U32.AND P1, PT, R36, 0x40, P1 ;  /* 0x000000402400780c */ /* 0x000fe20000f21070 */
[----:B------:R-:W-:Y:S01]  /*1fb0*/  ULOP3.LUT UR22, UR9, 0x1, URZ, 0xc0, !UPT ;  /* 0x0000000109167892 */ /* 0x000fe2000f8ec0ff */
[----:B------:R-:W-:-:S03]  /*1fc0*/  ELECT P0, URZ, PT ;  /* 0x0000000000ff782f */ /* 0x000fc60003800000 */
[----:B------:R-:W-:Y:S02]  /*1fd0*/  ULEA UR20, UR22, UR4, 0xd ;  /* 0x0000000416147291 */ /* 0x000fe4000f8e68ff */
[----:B------:R-:W-:Y:S01]  /*1fe0*/  ULEA UR22, UR22, UR45, 0x6 ;  /* 0x0000002d16167291 */ /* 0x000fe2000f8e30ff */
[----:B------:R-:W-:-:S05]  /*1ff0*/  ISETP.LT.U32.AND P0, PT, R36, 0x40, P0 ;  /* 0x000000402400780c */ /* 0x000fca0000701070 */
[----:B------:R-:W-:Y:S01]  /*2000*/  VOTEU.ANY UP0, P1 ;  /* 0x0000000000ff7886 */ /* 0x000fe20000800100 */
[----:B------:R-:W-:Y:S01]  /*2010*/  UMOV UR26, UR22 ;  /* 0x00000016001a7c82 */ /* 0x000fe20008000000 */
[----:B------:R3:W-:Y:S01]  /*2020*/  @!P3 SYNCS.ARRIVE.TRANS64 RZ, [UR46+0x10000], R3 ;  /* 0x01000003ffffb9a7 */ /* 0x0007e2000800002e */
[----:B------:R4:W-:Y:S06]  /*2030*/  MEMBAR.ALL.CTA ;  /* 0x0000000000007992 */ /* 0x0009ec0000008000 */
[----:B----4-:R-:W4:Y:S01]  /*2040*/  FENCE.VIEW.ASYNC.S ;  /* 0x00000000000073c6 */ /* 0x010f220000000000 */
[----:B------:R-:W-:Y:S01]  /*2050*/  @UP0 UIADD3 UR21, UPT, UPT, UR46, 0x10000, URZ ;  /* 0x000100002e150890 */ /* 0x000fe2000fffe0ff */
[----:B----4-:R-:W-:Y:S01]  /*2060*/  VOTEU.ANY UP0, P1 ;  /* 0x0000000000ff7886 */ /* 0x010fe20000800100 */
[----:B------:R-:W-:Y:S01]  /*2070*/  VOTEU.ANY UP1, P0 ;  /* 0x0000000000ff7886 */ /* 0x000fe20000020100 */
[----:B---3--:R-:W-:-:S04]  /*2080*/  IMAD.U32 R3, R2, -0x80000000, RZ ;  /* 0x8000000002037824 */ /* 0x008fc800078e00ff */
        /* <DEDUP_REMOVED lines=9> */
[----:B------:R-:W4:Y:S02]  /*2120*/  SYNCS.PHASECHK.TRANS64.TRYWAIT P0, [UR46+0x10000], R3 ;  /* 0x01000003ff0075a7 */ /* 0x000f24000800112e */
[----:B---34-:R-:W-:Y:S05]  /*2130*/  @!P0 BRA `(.L_x_59) ;  /* 0x0000000c00088947 */ /* 0x018fea0003800000 */
.L_x_72:
        /* <DEDUP_REMOVED lines=11> */
[----:B------:R-:W-:Y:S02]  /*21f0*/  UIADD3 UR60, UP3, UPT, UR18, 0x2, URZ ;  /* 0x00000002123c7890 */ /* 0x000fe4000ff7e0ff */
[----:B------:R-:W-:Y:S02]  /*2200*/  UIADD3 UR62, UP4, UPT, UR18, 0x4, URZ ;  /* 0x00000004123e7890 */ /* 0x000fe4000ff9e0ff */
[----:B------:R-:W-:Y:S02]  /*2210*/  UIADD3.X UR5, UPT, UPT, UR5, 0x40004040, URZ, UP0, !UPT ;  /* 0x4000404005057890 */ /* 0x000fe400087fe4ff */
[----:B------:R-:W-:Y:S02]  /*2220*/  UIADD3 UR64, UP5, UPT, UR18, 0x1fe, URZ ;  /* 0x000001fe12407890 */ /* 0x000fe4000ffbe0ff */
[----:B------:R-:W-:-:S02]  /*2230*/  UIADD3 UR66, UP0, UPT, UR18, 0x200, URZ ;  /* 0x0000020012427890 */ /* 0x000fc4000ff1e0ff */
[----:B------:R-:W-:Y:S02]  /*2240*/  UIADD3 UR68, UP1, UPT, UR18, 0x202, URZ ;  /* 0x0000020212447890 */ /* 0x000fe4000ff3e0ff */
[----:B------:R-:W-:Y:S02]  /*2250*/  UIADD3.X UR61, UPT, UPT, UR19, URZ, URZ, UP3, !UPT ;  /* 0x000000ff133d7290 */ /* 0x000fe40009ffe4ff */
[----:B------:R-:W-:Y:S02]  /*2260*/  UIADD3 UR38, UP2, UPT, UR18, 0x204, URZ ;  /* 0x0000020412267890 */ /* 0x000fe4000ff5e0ff */
[----:B------:R-:W-:Y:S02]  /*2270*/  UIADD3 UR28, UP3, UPT, UR4, 0x2, URZ ;  /* 0x00000002041c7890 */ /* 0x000fe4000ff7e0ff */
[----:B------:R-:W-:Y:S02]  /*2280*/  UIADD3.X UR63, UPT, UPT, UR19, URZ, URZ, UP4, !UPT ;  /* 0x000000ff133f7290 */ /* 0x000fe4000a7fe4ff */
[----:B------:R-:W-:-:S02]  /*2290*/  UIADD3 UR30, UP4, UPT, UR4, 0x4, URZ ;  /* 0x00000004041e7890 */ /* 0x000fc4000ff9e0ff */
[----:B------:R-:W-:Y:S02]  /*22a0*/  UIADD3.X UR65, UPT, UPT, UR19, URZ, URZ, UP5, !UPT ;  /* 0x000000ff13417290 */ /* 0x000fe4000affe4ff */
[----:B------:R-:W-:Y:S02]  /*22b0*/  UIADD3 UR32, UP5, UPT, UR4, 0x1fe, URZ ;  /* 0x000001fe04207890 */ /* 0x000fe4000ffbe0ff */
[----:B------:R-:W-:Y:S02]  /*22c0*/  UIADD3.X UR67, UPT, UPT, UR19, URZ, URZ, UP0, !UPT ;  /* 0x000000ff13437290 */ /* 0x000fe400087fe4ff */
[----:B------:R-:W-:Y:S02]  /*22d0*/  UIADD3 UR34, UP0, UPT, UR4, 0x200, URZ ;  /* 0x0000020004227890 */ /* 0x000fe4000ff1e0ff */
[----:B------:R-:W-:Y:S02]  /*22e0*/  UIADD3.X UR69, UPT, UPT, UR19, URZ, URZ, UP1, !UPT ;  /* 0x000000ff13457290 */ /* 0x000fe40008ffe4ff */
[----:B------:R-:W-:-:S02]  /*22f0*/  UIADD3 UR36, UP1, UPT, UR4, 0x202, URZ ;  /* 0x0000020204247890 */ /* 0x000fc4000ff3e0ff */
[----:B------:R-:W-:Y:S02]  /*2300*/  UIADD3.X UR39, UPT, UPT, UR19, URZ, URZ, UP2, !UPT ;  /* 0x000000ff13277290 */ /* 0x000fe400097fe4ff */
[----:B------:R-:W-:Y:S02]  /*2310*/  UIADD3.X UR29, UPT, UPT, UR5, URZ, URZ, UP3, !UPT ;  /* 0x000000ff051d7290 */ /* 0x000fe40009ffe4ff */
[----:B------:R-:W-:Y:S02]  /*2320*/  UIADD3 UR40, UP2, UPT, UR4, 0x204, URZ ;  /* 0x0000020404287890 */ /* 0x000fe4000ff5e0ff */
[----:B------:R-:W-:Y:S02]  /*2330*/  UIADD3.X UR31, UPT, UPT, UR5, URZ, URZ, UP4, !UPT ;  /* 0x000000ff051f7290 */ /* 0x000fe4000a7fe4ff */
[----:B------:R-:W-:Y:S02]  /*2340*/  UIADD3.X UR33, UPT, UPT, UR5, URZ, URZ, UP5, !UPT ;  /* 0x000000ff05217290 */ /* 0x000fe4000affe4ff */
[----:B------:R-:W-:-:S02]  /*2350*/  UIADD3.X UR35, UPT, UPT, UR5, URZ, URZ, UP0, !UPT ;  /* 0x000000ff05237290 */ /* 0x000fc400087fe4ff */
[----:B------:R-:W-:Y:S01]  /*2360*/  UIADD3.X UR37, UPT, UPT, UR5, URZ, URZ, UP1, !UPT ;  /* 0x000000ff05257290 */ /* 0x000fe20008ffe4ff */
[----:B------:R-:W-:Y:S01]  /*2370*/  UMOV UR14, 0x0 ;  /* 0x00000000000e7882 */ /* 0x000fe20000000000 */
[----:B------:R-:W-:Y:S01]  /*2380*/  UMOV UR15, 0x4100490 ;  /* 0x04100490000f7882 */ /* 0x000fe20000000000 */
[----:B------:R-:W-:Y:S01]  /*2390*/  UMOV UR17, 0x40004040 ;  /* 0x4000404000117882 */ /* 0x000fe20000000000 */
[----:B------:R-:W-:Y:S01]  /*23a0*/  UMOV UR25, 0x40004040 ;  /* 0x4000404000197882 */ /* 0x000fe20000000000 */
[----:B------:R-:W-:Y:S01]  /*23b0*/  UIADD3.X UR41, UPT, UPT, UR5, URZ, URZ, UP2, !UPT ;  /* 0x000000ff05297290 */ /* 0x000fe200097fe4ff */
[----:B------:R3:W-:Y:S01]  /*23c0*/  UTCHMMA gdesc[UR16], gdesc[UR24], tmem[UR11], tmem[UR14], idesc[UR15], UPT ;  /* 0x00ff0e18100075ea */ /* 0x0007e2000b80000b */
[----:B------:R-:W-:Y:S01]  /*23d0*/  UMOV UR20, 0x0 ;  /* 0x0000000000147882 */ /* 0x000fe20000000000 */
[----:B------:R-:W-:Y:S01]  /*23e0*/  UMOV UR21, 0x4100490 ;  /* 0x0410049000157882 */ /* 0x000fe20000000000 */
[----:B------:R-:W-:Y:S01]  /*23f0*/  UMOV UR48, 0x0 ;  /* 0x0000000000307882 */ /* 0x000fe20000000000 */
[----:B------:R-:W-:Y:S01]  /*2400*/  UMOV UR49, 0x4100490 ;  /* 0x0410049000317882 */ /* 0x000fe20000000000 */
        /* <DEDUP_REMOVED lines=18> */
.L_x_60:
[----:B------:R-:W-:Y:S01]  /*2530*/  ELECT P0, URZ, PT ;  /* 0x0000000000ff782f */ /* 0x000fe20003800000 */
[----:B---3--:R-:W-:-:S03]  /*2540*/  UIADD3 UR4, UPT, UPT, UR46, 0x10010, URZ ;  /* 0x000100102e047890 */ /* 0x008fc6000fffe0ff */
[----:B------:R-:W-:Y:S01]  /*2550*/  ISETP.LT.U32.AND P0, PT, R36, 0x20, P0 ;  /* 0x000000202400780c */ /* 0x000fe20000701070 */
[----:B------:R-:W-:-:S12]  /*2560*/  UMOV UR5, URZ ;  /* 0x000000ff00057c82 */ /* 0x000fd80008000000 */
[----:B------:R-:W-:Y:S01]  /*2570*/  VOTEU.ANY UP0, P0 ;  /* 0x0000000000ff7886 */ /* 0x000fe20000000100 */
[----:B------:R-:W-:-:S04]  /*2580*/  VOTEU.ANY UP1, P0 ;  /* 0x0000000000ff7886 */ /* 0x000fc80000020100 */
[----:B------:R-:W-:Y:S02]  /*2590*/  @UP0 UMOV UR4, UR4 ;  /* 0x0000000400040c82 */ /* 0x000fe40008000000 */
[----:B------:R3:W-:Y:S01]  /*25a0*/  @UP1 UTCBAR [UR4], URZ ;  /* 0x000000ff040013e9 */ /* 0x0007e200080000ff */
[----:B------:R-:W-:Y:S06]  /*25b0*/  BAR.SYNC.DEFER_BLOCKING 0x0 ;  /* 0x0000000000007b1d */ /* 0x000fec0000010000 */
[----:B------:R-:W4:Y:S02]  /*25c0*/  SYNCS.PHASECHK.TRANS64.TRYWAIT P0, [UR46+0x10010], R3 ;  /* 0x01001003ff0075a7 */ /* 0x000f24000800112e */
[----:B---34-:R-:W-:Y:S05]  /*25d0*/  @!P0 BRA `(.L_x_61) ;  /* 0x0000000400ec8947 */ /* 0x018fea0003800000 */
.L_x_73:
[----:B------:R-:W-:Y:S02]  /*25e0*/  UIADD3 UR10, UPT, UPT, UR10, 0x1, URZ ;  /* 0x000000010a0a7890 */ /* 0x000fe4000fffe0ff */
[----:B------:R-:W-:Y:S02]  /*25f0*/  UIADD3 UR45, UPT, UPT, UR45, 0x80, URZ ;  /* 0x000000802d2d7890 */ /* 0x000fe4000fffe0ff */
[----:B------:R-:W-:-:S04]  /*2600*/  UISETP.NE.U32.AND UP0, UPT, UR10, 0x2, UPT ;  /* 0x000000020a00788c */ /* 0x000fc8000bf05070 */
[----:B------:R-:W-:Y:S02]  /*2610*/  USEL UR10, UR10, URZ, UP0 ;  /* 0x000000ff0a0a7287 */ /* 0x000fe40008000000 */
[----:B------:R-:W-:Y:S02]  /*2620*/  USEL UR4, URZ, 0x1, UP0 ;  /* 0x00000001ff047887 */ /* 0x000fe40008000000 */
[----:B--2---:R-:W-:-:S04]  /*2630*/  UISETP.GE.AND UP0, UPT, UR45, UR44, UPT ;  /* 0x0000002c2d00728c */ /* 0x004fc8000bf06270 */
[----:B------:R-:W-:-:S05]  /*2640*/  LOP3.LUT R2, R2, UR4, RZ, 0x3c, !PT ;  /* 0x0000000402027c12 */ /* 0x000fca000f8e3cff */
[----:B------:R-:W-:Y:S05]  /*2650*/  BRA.U !UP0, `(.L_x_62) ;  /* 0xfffffff9083c7547 */ /* 0x000fea000b83ffff */
.L_x_55:
[----:B----4-:R-:W-:Y:S01]  /*2660*/  BAR.SYNC.DEFER_BLOCKING 0x0 ;  /* 0x0000000000007b1d */ /* 0x010fe20000010000 */
[----:B------:R-:W-:-:S05]  /*2670*/  IMAD.SHL.U32 R2, R0, 0x40, RZ ;  /* 0x0000004000027824 */ /* 0x000fca00078e00ff */
[----:B------:R-:W-:Y:S04]  /*2680*/  BSSY.RECONVERGENT B5, `(.L_x_63) ;  /* 0x0000004000057945 */ /* 0x000fe80003800200 */
[----:B------:R-:W-:Y:S05]  /*2690*/  @P3 BRA `(.L_x_64) ;  /* 0x0000000000083947 */ /* 0x000fea0003800000 */
[----:B------:R-:W2:Y:S02]  /*26a0*/  SYNCS.CCTL.IV [UR8+0x10000] ;  /* 0x01000000ff0079b1 */ /* 0x000ea40008000008 */
[----:B--2---:R-:W2:Y:S02]  /*26b0*/  SYNCS.CCTL.IV [UR8+0x10010] ;  /* 0x01001000ff0079b1 */ /* 0x004ea40008000008 */
.L_x_64:
[----:B------:R-:W-:Y:S05]  /*26c0*/  BSYNC.RECONVERGENT B5 ;  /* 0x0000000000057941 */ /* 0x000fea0003800200 */
.L_x_63:
[----:B--2---:R-:W-:Y:S06]  /*26d0*/  BAR.SYNC.DEFER_BLOCKING 0x0 ;  /* 0x0000000000007b1d */ /* 0x004fec0000010000 */
[----:B------:R-:W-:Y:S04]  /*26e0*/  BSSY.RECONVERGENT B5, `(.L_x_65) ;  /* 0x0000004000057945 */ /* 0x000fe80003800200 */
[----:B------:R-:W-:Y:S05]  /*26f0*/  @P3 BRA `(.L_x_66) ;  /* 0x0000000000083947 */ /* 0x000fea0003800000 */
[----:B------:R-:W2:Y:S02]  /*2700*/  SYNCS.CCTL.IV [UR8+0x10008] ;  /* 0x01000800ff0079b1 */ /* 0x000ea40008000008 */
[----:B--2---:R-:W2:Y:S02]  /*2710*/  SYNCS.CCTL.IV [UR8+0x10018] ;  /* 0x01001800ff0079b1 */ /* 0x004ea40008000008 */
.L_x_66:
[----:B------:R-:W-:Y:S05]  /*2720*/  BSYNC.RECONVERGENT B5 ;  /* 0x0000000000057941 */ /* 0x000fea0003800200 */
.L_x_65:
[----:B------:R-:W-:Y:S01]  /*2730*/  USHF.L.U32 UR9, UR9, 0x15, URZ ;  /* 0x0000001509097899 */ /* 0x000fe200080006ff */
[----:B------:R-:W-:Y:S01]  /*2740*/  IMAD.SHL.U32 R3, R0, 0x10, RZ ;  /* 0x0000001000037824 */ /* 0x000fe200078e00ff */
[----:B------:R-:W-:Y:S01]  /*2750*/  LOP3.LUT R2, R2, 0x1800, RZ, 0xc0, !PT ;  /* 0x0000180002027812 */ /* 0x000fe200078ec0ff */
[C---:B------:R-:W-:Y:S01]  /*2760*/  IMAD.SHL.U32 R4, R0.reuse, 0x4, RZ ;  /* 0x0000000400047824 */ /* 0x040fe200078e00ff */
[----:B------:R-:W-:Y:S01]  /*2770*/  ULOP3.LUT UR9, UR9, 0x600000, URZ, 0xc0, !UPT ;  /* 0x0060000009097892 */ /* 0x000fe2000f8ec0ff */
[----:B------:R-:W-:Y:S01]  /*2780*/  IMAD.SHL.U32 R0, R0, 0x80, RZ ;  /* 0x0000008000007824 */ /* 0x000fe200078e00ff */
[----:B------:R-:W-:Y:S02]  /*2790*/  LOP3.LUT R3, R2, 0x70, R3, 0xf8, !PT ;  /* 0x0000007002037812 */ /* 0x000fe400078ef803 */
[----:B------:R-:W-:Y:S01]  /*27a0*/  ELECT P0, URZ, PT ;  /* 0x0000000000ff782f */ /* 0x000fe20003800000 */
[----:B------:R-:W-:Y:S01]  /*27b0*/  UIADD3 UR9, UPT, UPT, UR11, UR9, URZ ;  /* 0x000000090b097290 */ /* 0x000fe2000fffe0ff */
[----:B------:R-:W-:Y:S01]  /*27c0*/  LOP3.LUT R3, R3, 0x40, R4, 0x78, !PT ;  /* 0x0000004003037812 */ /* 0x000fe200078e7804 */
[----:B------:R-:W-:Y:S01]  /*27d0*/  UMOV UR10, UR23 ;  /* 0x00000017000a7c82 */ /* 0x000fe20008000000 */
[----:B------:R-:W-:-:S02]  /*27e0*/  ISETP.LT.U32.AND P0, PT, R36, 0x20, P0 ;  /* 0x000000202400780c */ /* 0x000fc40000701070 */
[----:B------:R-:W-:-:S04]  /*27f0*/  LOP3.LUT R0, R3, 0x780, R0, 0xf8, !PT ;  /* 0x0000078003007812 */ /* 0x000fc800078ef800 */
[----:B-----5:R-:W-:Y:S01]  /*2800*/  LDTM.16dp32bit_t0_t15.x32 R4, tmem[UR9] ;  /* 0x00000009000479ee */ /* 0x020fe20008a80000 */
[----:B------:R-:W3:Y:S01]  /*2810*/  LDTM.16dp32bit_t16_t31.x32 R4, tmem[UR9+0x20] ;  /* 0x00002009000479ee */ /* 0x000ee20008aa0000 */
[C---:B------:R-:W-:Y:S01]  /*2820*/  LOP3.LUT R2, R0.reuse, 0x10, RZ, 0x3c, !PT ;  /* 0x0000001000027812 */ /* 0x040fe200078e3cff */
[----:B------:R-:W-:Y:S01]  /*2830*/  NOP ;  /* 0x0000000000007918 */ /* 0x000fe20000000000 */
[----:B------:R-:W-:Y:S01]  /*2840*/  LOP3.LUT R3, R0, 0x20, RZ, 0x3c, !PT ;  /* 0x0000002000037812 */ /* 0x000fe200078e3cff */
[----:B------:R-:W-:Y:S02]  /*2850*/  UMOV UR9, UR27 ;  /* 0x0000001b00097c82 */ /* 0x000fe40008000000 */
[----:B---3--:R-:W-:Y:S01]  /*2860*/  VOTEU.ANY UP1, P0 ;  /* 0x0000000000ff7886 */ /* 0x008fe20000020100 */
[----:B------:R-:W-:Y:S01]  /*2870*/  VOTEU.ANY UP0, P0 ;  /* 0x0000000000ff7886 */ /* 0x000fe20000000100 */
[----:B------:R-:W-:Y:S02]  /*2880*/  F2FP.BF16.F32.PACK_AB R4, R5, R4 ;  /* 0x000000040504723e */ /* 0x000fe400000010ff */
[----:B------:R-:W-:-:S02]  /*2890*/  F2FP.BF16.F32.PACK_AB R5, R7, R6 ;  /* 0x000000060705723e */ /* 0x000fc400000010ff */
[----:B------:R-:W-:Y:S02]  /*28a0*/  F2FP.BF16.F32.PACK_AB R12, R13, R12 ;  /* 0x0000000c0d0c723e */ /* 0x000fe400000010ff */
[----:B------:R-:W-:Y:S02]  /*28b0*/  F2FP.BF16.F32.PACK_AB R6, R9, R8 ;  /* 0x000000080906723e */ /* 0x000fe400000010ff */
[----:B------:R-:W-:Y:S02]  /*28c0*/  F2FP.BF16.F32.PACK_AB R7, R11, R10 ;  /* 0x0000000a0b07723e */ /* 0x000fe400000010ff */
[----:B------:R-:W-:Y:S02]  /*28d0*/  F2FP.BF16.F32.PACK_AB R13, R15, R14 ;  /* 0x0000000e0f0d723e */ /* 0x000fe400000010ff */
[----:B------:R-:W-:Y:S01]  /*28e0*/  F2FP.BF16.F32.PACK_AB R20, R21, R20 ;  /* 0x000000141514723e */ /* 0x000fe200000010ff */
[----:B--2---:R2:W-:Y:S01]  /*28f0*/  STS.128 [R0+UR8], R4 ;  /* 0x0000000400007988 */ /* 0x0045e20008000c08 */
[----:B------:R-:W-:-:S02]  /*2900*/  F2FP.BF16.F32.PACK_AB R14, R17, R16 ;  /* 0x00000010110e723e */ /* 0x000fc400000010ff */
[----:B------:R-:W-:Y:S02]  /*2910*/  F2FP.BF16.F32.PACK_AB R15, R19, R18 ;  /* 0x00000012130f723e */ /* 0x000fe400000010ff */
[----:B------:R-:W-:Y:S02]  /*2920*/  F2FP.BF16.F32.PACK_AB R21, R23, R22 ;  /* 0x000000161715723e */ /* 0x000fe400000010ff */
[----:B------:R-:W-:Y:S01]  /*2930*/  F2FP.BF16.F32.PACK_AB R28, R29, R28 ;  /* 0x0000001c1d1c723e */ /* 0x000fe200000010ff */
[----:B------:R2:W-:Y:S01]  /*2940*/  STS.128 [R2+UR8], R12 ;  /* 0x0000000c02007988 */ /* 0x0005e20008000c08 */
[----:B------:R-:W-:Y:S02]  /*2950*/  F2FP.BF16.F32.PACK_AB R22, R25, R24 ;  /* 0x000000181916723e */ /* 0x000fe400000010ff */
[----:B------:R-:W-:Y:S02]  /*2960*/  F2FP.BF16.F32.PACK_AB R23, R27, R26 ;  /* 0x0000001a1b17723e */ /* 0x000fe400000010ff */
[----:B------:R-:W-:-:S02]  /*2970*/  F2FP.BF16.F32.PACK_AB R29, R31, R30 ;  /* 0x0000001e1f1d723e */ /* 0x000fc400000010ff */
[----:B------:R-:W-:Y:S01]  /*2980*/  F2FP.BF16.F32.PACK_AB R30, R33, R32 ;  /* 0x00000020211e723e */ /* 0x000fe200000010ff */
[----:B------:R2:W-:Y:S01]  /*2990*/  STS.128 [R3+UR8], R20 ;  /* 0x0000001403007988 */ /* 0x0005e20008000c08 */
[----:B------:R-:W-:Y:S02]  /*29a0*/  F2FP.BF16.F32.PACK_AB R31, R35, R34 ;  /* 0x00000022231f723e */ /* 0x000fe400000010ff */
[----:B------:R-:W-:-:S05]  /*29b0*/  LOP3.LUT R8, R0, 0x30, RZ, 0x3c, !PT ;  /* 0x0000003000087812 */ /* 0x000fca00078e3cff */
[----:B------:R2:W-:Y:S01]  /*29c0*/  STS.128 [R8+UR8], R28 ;  /* 0x0000001c08007988 */ /* 0x0005e20008000c08 */
[----:B------:R3:W-:Y:S06]  /*29d0*/  MEMBAR.ALL.CTA ;  /* 0x0000000000007992 */ /* 0x0007ec0000008000 */
[----:B---3--:R-:W3:Y:S02]  /*29e0*/  FENCE.VIEW.ASYNC.S ;  /* 0x00000000000073c6 */ /* 0x008ee40000000000 */
[----:B---3--:R-:W-:Y:S06]  /*29f0*/  BAR.SYNC.DEFER_BLOCKING 0x0 ;  /* 0x0000000000007b1d */ /* 0x008fec0000010000 */
[----:B------:R2:W-:Y:S01]  /*2a00*/  @UP1 UTMASTG.2D [UR8], [UR12] ;  /* 0x000000080c0013b5 */ /* 0x0005e20008008000 */
[----:B------:R0:W-:Y:S01]  /*2a10*/  UTMACMDFLUSH ;  /* 0x00000000000079b7 */ /* 0x0001e20000000000 */
[----:B------:R-:W-:-:S04]  /*2a20*/  DEPBAR.LE SB0, 0x0 ;  /* 0x000080000000791a */ /* 0x000fc80000000000 */
[----:B------:R-:W-:Y:S08]  /*2a30*/  BAR.SYNC.DEFER_BLOCKING 0x0 ;  /* 0x0000000000007b1d */ /* 0x000ff00000010000 */
[----:B------:R-:W-:Y:S06]  /*2a40*/  BAR.SYNC.DEFER_BLOCKING 0x0 ;  /* 0x0000000000007b1d */ /* 0x000fec0000010000 */
[----:B--2---:R-:W-:Y:S05]  /*2a50*/  @P2 BRA `(.L_x_67) ;  /* 0x0000000000a02947 */ /* 0x004fea0003800000 */
[----:B------:R-:W2:Y:S01]  /*2a60*/  S2UR UR5, SR_CgaCtaId ;  /* 0x00000000000579c3 */ /* 0x000ea20000008800 */
[----:B------:R-:W-:Y:S01]  /*2a70*/  NOP ;  /* 0x0000000000007918 */ /* 0x000fe20000000000 */
[----:B------:R-:W-:Y:S01]  /*2a80*/  UMOV UR4, 0x50 ;  /* 0x0000005000047882 */ /* 0x000fe20000000000 */
[----:B------:R-:W-:Y:S02]  /*2a90*/  IMAD.U32 R0, RZ, RZ, UR11 ;  /* 0x0000000bff007e24 */ /* 0x000fe4000f8e00ff */
[----:B------:R-:W-:Y:S02]  /*2aa0*/  IMAD.MOV.U32 R3, RZ, RZ, 0x3 ;  /* 0x00000003ff037424 */ /* 0x000fe400078e00ff */
[----:B------:R-:W-:Y:S01]  /*2ab0*/  IMAD.MOV.U32 R7, RZ, RZ, 0x1 ;  /* 0x00000001ff077424 */ /* 0x000fe200078e00ff */
[----:B------:R-:W-:-:S04]  /*2ac0*/  LOP3.LUT R0, R0, 0xffff, RZ, 0xc0, !PT ;  /* 0x0000ffff00007812 */ /* 0x000fc800078ec0ff */
[----:B------:R-:W-:-:S05]  /*2ad0*/  SHF.R.U32.HI R0, RZ, 0x5, R0 ;  /* 0x00000005ff007819 */ /* 0x000fca0000011600 */
[----:B------:R-:W-:Y:S01]  /*2ae0*/  VIADD R2, R0, 0x10 ;  /* 0x0000001000027836 */ /* 0x000fe20000000000 */
[----:B------:R-:W-:Y:S01]  /*2af0*/  SHF.L.U32 R0, R3, R0, RZ ;  /* 0x0000000003007219 */ /* 0x000fe200000006ff */
[----:B--2---:R-:W-:-:S03]  /*2b00*/  ULEA UR6, UR5, UR4, 0x18 ;  /* 0x0000000405067291 */ /* 0x004fc6000f8ec0ff */
[----:B------:R-:W-:-:S04]  /*2b10*/  SHF.L.U32 R3, R7, R2, RZ ;  /* 0x0000000207037219 */ /* 0x000fc800000006ff */
[----:B------:R-:W-:Y:S02]  /*2b20*/  LOP3.LUT R0, R3, R0, RZ, 0xfc, !PT ;  /* 0x0000000003007212 */ /* 0x000fe400078efcff */
[----:B------:R-:W2:Y:S02]  /*2b30*/  LDS R5, [UR6] ;  /* 0x00000006ff057984 */ /* 0x000ea40008000800 */
[C---:B------:R-:W-:Y:S02]  /*2b40*/  LOP3.LUT R2, R0.reuse, 0xffff, RZ, 0xc0, !PT ;  /* 0x0000ffff00027812 */ /* 0x040fe400078ec0ff */
[----:B--2---:R-:W-:-:S04]  /*2b50*/  LOP3.LUT R3, R0, 0xffff, R5, 0x80, !PT ;  /* 0x0000ffff00037812 */ /* 0x004fc800078e8005 */
[----:B------:R-:W-:-:S13]  /*2b60*/  ISETP.NE.AND P0, PT, R3, R2, PT ;  /* 0x000000020300720c */ /* 0x000fda0003f05270 */
[----:B------:R-:W-:Y:S05]  /*2b70*/  @P0 BRA `(.L_x_68) ;  /* 0x0000000000500947 */ /* 0x000fea0003800000 */
[----:B------:R-:W-:Y:S02]  /*2b80*/  SHF.R.U32.HI R5, RZ, 0x10, R5 ;  /* 0x00000010ff057819 */ /* 0x000fe40000011605 */
[----:B------:R-:W-:-:S04]  /*2b90*/  SHF.R.U32.HI R2, RZ, 0x10, R0 ;  /* 0x00000010ff027819 */ /* 0x000fc80000011600 */
[----:B------:R-:W-:-:S04]  /*2ba0*/  LOP3.LUT R5, R5, R2, RZ, 0xc0, !PT ;  /* 0x0000000205057212 */ /* 0x000fc800078ec0ff */
[----:B------:R-:W-:-:S13]  /*2bb0*/  ISETP.NE.AND P0, PT, R5, R2, PT ;  /* 0x000000020500720c */ /* 0x000fda0003f05270 */
[----:B------:R-:W-:Y:S05]  /*2bc0*/  @P0 BRA `(.L_x_69) ;  /* 0x0000000000300947 */ /* 0x000fea0003800000 */
[----:B------:R-:W-:Y:S01]  /*2bd0*/  R2UR UR4, R0 ;  /* 0x00000000000472ca */ /* 0x000fe200000e0000 */
[----:B------:R-:W-:Y:S01]  /*2be0*/  VOTEU.ANY UR5, UPT, PT ;  /* 0x0000000000057886 */ /* 0x000fe200038e0100 */
[----:B------:R-:W2:Y:S01]  /*2bf0*/  S2R R0, SR_LANEID ;  /* 0x0000000000007919 */ /* 0x000ea20000000000 */
[----:B------:R-:W-:-:S10]  /*2c00*/  UFLO.U32 UR5, UR5 ;  /* 0x00000005000572bd */ /* 0x000fd400080e0000 */
[----:B------:R-:W-:-:S06]  /*2c10*/  ULOP3.LUT UR4, URZ, UR4, URZ, 0x33, !UPT ;  /* 0x00000004ff047292 */ /* 0x000fcc000f8e33ff */
[----:B------:R-:W-:-:S04]  /*2c20*/  IMAD.U32 R2, RZ, RZ, UR4 ;  /* 0x00000004ff027e24 */ /* 0x000fc8000f8e00ff */
[----:B------:R-:W3:Y:S02]  /*2c30*/  REDUX UR7, R2 ;  /* 0x00000000020773c4 */ /* 0x000ee40000000000 */
[----:B------:R4:W-:Y:S01]  /*2c40*/  UTCATOMSWS.AND URZ, UR4 ;  /* 0x0000000400ff79e3 */ /* 0x0009e20008000000 */
[----:B--2---:R-:W-:Y:S01]  /*2c50*/  ISETP.EQ.U32.AND P0, PT, R0, UR5, PT ;  /* 0x0000000500007c0c */ /* 0x004fe2000bf02070 */
[----:B---3--:R-:W-:-:S12]  /*2c60*/  IMAD.U32 R0, RZ, RZ, UR7 ;  /* 0x00000007ff007e24 */ /* 0x008fd8000f8e00ff */
[----:B------:R4:W-:Y:S01]  /*2c70*/  @P0 ATOMS.AND RZ, [UR6], R0 ;  /* 0x00000000ffff098c */ /* 0x0009e2000a800006 */
[----:B------:R-:W-:Y:S05]  /*2c80*/  BRA `(.L_x_67) ;  /* 0x0000000000147947 */ /* 0x000fea0003800000 */
.L_x_69:
[----:B------:R-:W-:-:S07]  /*2c90*/  MOV R2, 0x2cb0 ;  /* 0x00002cb000027802 */ /* 0x000fce0000000f00 */
[----:B-1----:R-:W-:Y:S05]  /*2ca0*/  CALL.REL.NOINC `($__internal_0_$__cuda_sm10x_tcgen05_guardrail_trap_col_being_dealloced_not_returned_by_alloc) ;  /* 0x0000000000447944 */ /* 0x002fea0003c00000 */
[----:B------:R-:W-:Y:S05]  /*2cb0*/  BRA `(.L_x_67) ;  /* 0x0000000000087947 */ /* 0x000fea0003800000 */
.L_x_68:
[----:B------:R-:W-:-:S07]  /*2cc0*/  MOV R2, 0x2ce0 ;  /* 0x00002ce000027802 */ /* 0x000fce0000000f00 */
[----:B-1----:R-:W-:Y:S05]  /*2cd0*/  CALL.REL.NOINC `($__internal_2_$__cuda_sm10x_tcgen05_guardrail_trap_unallocated_columns_being_dealloced) ;  /* 0x0000000000507944 */ /* 0x002fea0003c00000 */
.L_x_67:
[----:B------:R-:W-:Y:S01]  /*2ce0*/  NOP ;  /* 0x0000000000007918 */ /* 0x000fe20000000000 */
[----:B----4-:R-:W-:Y:S05]  /*2cf0*/  EXIT ;  /* 0x000000000000794d */ /* 0x010fea0003800000 */
.L_x_56:
[----:B------:R-:W2:Y:S02]  /*2d00*/  SYNCS.PHASECHK.TRANS64.TRYWAIT P0, [UR8+0x10000], RZ ;  /* 0x010000ffff0075a7 */ /* 0x000ea40008001108 */
[----:B--2---:R-:W-:Y:S05]  /*2d10*/  @!P0 BRA `(.L_x_56) ;  /* 0xfffffffc00f88947 */ /* 0x004fea000383ffff */
[----:B------:R-:W-:Y:S05]  /*2d20*/  BRA `(.L_x_70) ;  /* 0xffffffec00787947 */ /* 0x000fea000383ffff */
.L_x_58:
[----:B------:R-:W2:Y:S02]  /*2d30*/  SYNCS.PHASECHK.TRANS64.TRYWAIT P1, [UR8+0x10010], RZ ;  /* 0x010010ffff0075a7 */ /* 0x000ea40008021108 */
[----:B--2---:R-:W-:Y:S05]  /*2d40*/  @!P1 BRA `(.L_x_58) ;  /* 0xfffffffc00f89947 */ /* 0x004fea000383ffff */
[----:B------:R-:W-:Y:S05]  /*2d50*/  BRA `(.L_x_71) ;  /* 0xfffffff000687947 */ /* 0x000fea000383ffff */
.L_x_59:
[----:B------:R-:W3:Y:S02]  /*2d60*/  SYNCS.PHASECHK.TRANS64.TRYWAIT P0, [UR46+0x10000], R3 ;  /* 0x01000003ff0075a7 */ /* 0x000ee4000800112e */
[----:B---3--:R-:W-:Y:S05]  /*2d70*/  @!P0 BRA `(.L_x_59) ;  /* 0xfffffffc00f88947 */ /* 0x008fea000383ffff */
[----:B------:R-:W-:Y:S05]  /*2d80*/  BRA `(.L_x_72) ;  /* 0xfffffff000ec7947 */ /* 0x000fea000383ffff */
.L_x_61:
[----:B------:R-:W3:Y:S02]  /*2d90*/  SYNCS.PHASECHK.TRANS64.TRYWAIT P0, [UR46+0x10010], R3 ;  /* 0x01001003ff0075a7 */ /* 0x000ee4000800112e */
[----:B---3--:R-:W-:Y:S05]  /*2da0*/  @!P0 BRA `(.L_x_61) ;  /* 0xfffffffc00f88947 */ /* 0x008fea000383ffff */
[----:B------:R-:W-:Y:S05]  /*2db0*/  BRA `(.L_x_73) ;  /* 0xfffffff800087947 */ /* 0x000fea000383ffff */
        .weak           $__internal_0_$__cuda_sm10x_tcgen05_guardrail_trap_col_being_dealloced_not_returned_by_alloc
        .type           $__internal_0_$__cuda_sm10x_tcgen05_guardrail_trap_col_being_dealloced_not_returned_by_alloc,@function
        .size           $__internal_0_$__cuda_sm10x_tcgen05_guardrail_trap_col_being_dealloced_not_returned_by_alloc,($__internal_1_$__cuda_sm10x_tcgen05_guardrail_trap_phase_invalid_during_alloc - $__internal_0_$__cuda_sm10x_tcgen05_guardrail_trap_col_being_dealloced_not_returned_by_alloc)
$__internal_0_$__cuda_sm10x_tcgen05_guardrail_trap_col_being_dealloced_not_returned_by_alloc:
[----:B------:R-:W-:Y:S05]  /*2dc0*/  BPT.TRAP 0x1 ;  /* 0x000000040000795c */ /* 0x000fea0000300000 */
[----:B------:R-:W-:-:S04]  /*2dd0*/  IMAD.MOV.U32 R3, RZ, RZ, 0x0 ;  /* 0x00000000ff037424 */ /* 0x000fc800078e00ff */
[----:B------:R-:W-:Y:S05]  /*2de0*/  RET.REL.NODEC R2 `(gluon_tcgen05) ;  /* 0xffffffd002847950 */ /* 0x000fea0003c3ffff */
        .weak           $__internal_1_$__cuda_sm10x_tcgen05_guardrail_trap_phase_invalid_during_alloc
        .type           $__internal_1_$__cuda_sm10x_tcgen05_guardrail_trap_phase_invalid_during_alloc,@function
        .size           $__internal_1_$__cuda_sm10x_tcgen05_guardrail_trap_phase_invalid_during_alloc,($__internal_2_$__cuda_sm10x_tcgen05_guardrail_trap_unallocated_columns_being_dealloced - $__internal_1_$__cuda_sm10x_tcgen05_guardrail_trap_phase_invalid_during_alloc)
$__internal_1_$__cuda_sm10x_tcgen05_guardrail_trap_phase_invalid_during_alloc:
[----:B------:R-:W-:Y:S05]  /*2df0*/  BPT.TRAP 0x1 ;  /* 0x000000040000795c */ /* 0x000fea0000300000 */
[----:B------:R-:W-:-:S04]  /*2e00*/  IMAD.MOV.U32 R3, RZ, RZ, 0x0 ;  /* 0x00000000ff037424 */ /* 0x000fc800078e00ff */
[----:B------:R-:W-:Y:S05]  /*2e10*/  RET.REL.NODEC R2 `(gluon_tcgen05) ;  /* 0xffffffd002787950 */ /* 0x000fea0003c3ffff */
        .weak           $__internal_2_$__cuda_sm10x_tcgen05_guardrail_trap_unallocated_columns_being_dealloced
        .type           $__internal_2_$__cuda_sm10x_tcgen05_guardrail_trap_unallocated_columns_being_dealloced,@function
        .size           $__internal_2_$__cuda_sm10x_tcgen05_guardrail_trap_unallocated_columns_being_dealloced,(.L_x_77 - $__internal_2_$__cuda_sm10x_tcgen05_guardrail_trap_unallocated_columns_being_dealloced)
$__internal_2_$__cuda_sm10x_tcgen05_guardrail_trap_unallocated_columns_being_dealloced:
[----:B------:R-:W-:Y:S05]  /*2e20*/  BPT.TRAP 0x1 ;  /* 0x000000040000795c */ /* 0x000fea0000300000 */
[----:B------:R-:W-:-:S04]  /*2e30*/  IMAD.MOV.U32 R3, RZ, RZ, 0x0 ;  /* 0x00000000ff037424 */ /* 0x000fc800078e00ff */
[----:B------:R-:W-:Y:S05]  /*2e40*/  RET.REL.NODEC R2 `(gluon_tcgen05) ;  /* 0xffffffd0026c7950 */ /* 0x000fea0003c3ffff */
.L_x_74:
[----:B------:R-:W-:-:S00]  /*2e50*/  BRA `(.L_x_74) ;  /* 0xfffffffc00fc7947 */ /* 0x000fc0000383ffff */
[----:B------:R-:W-:-:S00]  /*2e60*/  NOP ;  /* 0x0000000000007918 */ /* 0x000fc00000000000 */
        /* <DEDUP_REMOVED lines=9> */
.L_x_77:


//--------------------- .nv.shared.gluon_tcgen05  --------------------------
	.section	.nv.shared.gluon_tcgen05,"aw",@nobits
	.sectionflags	@""
	.align	16
	.zero		1024


//--------------------- .nv.shared.reserved.0     --------------------------
	.section	.nv.shared.reserved.0,"aw",@nobits
	.align	8
	.weak		__nv_reservedSMEM_offset_0_alias
	.size		__nv_reservedSMEM_offset_0_alias, 0, 64
	.other		__nv_reservedSMEM_offset_0_alias,@"STO_CUDA_RESERVED_SHARED STV_DEFAULT"
__nv_reservedSMEM_offset_0_alias:
	.zero		0
.nv.shared.reserved.0:
	.zero		64
	.weak		__nv_reservedSMEM_allocation_phase
	.type		__nv_reservedSMEM_allocation_phase,@object
	.size		__nv_reservedSMEM_allocation_phase,(.L_0 - __nv_reservedSMEM_allocation_phase)
__nv_reservedSMEM_allocation_phase:
	.zero		1
.L_0:
	.zero		7
	.weak		__nv_reservedSMEM_devtool_atexit_pc
	.type		__nv_reservedSMEM_devtool_atexit_pc,@object
	.size		__nv_reservedSMEM_devtool_atexit_pc,(__nv_reservedSMEM_allocation_mask - __nv_reservedSMEM_devtool_atexit_pc)
__nv_reservedSMEM_devtool_atexit_pc:
	.zero		8
	.weak		__nv_reservedSMEM_allocation_mask
	.type		__nv_reservedSMEM_allocation_mask,@object
	.size		__nv_reservedSMEM_allocation_mask,(.L_2 - __nv_reservedSMEM_allocation_mask)
__nv_reservedSMEM_allocation_mask:
	.zero		4
.L_2:


//--------------------- .nv.constant0.gluon_tcgen05 --------------------------
	.section	.nv.constant0.gluon_tcgen05,"a",@progbits
	.sectionflags	@""
	.align	4
.nv.constant0.gluon_tcgen05:
	.zero		976


//--------------------- SYMBOLS --------------------------

	.type		.nv.reservedSmem.offset0,@object
	.size		.nv.reservedSmem.offset0,0x4
	.type		.nv.reservedSmem.cap,@object
	.size		.nv.reservedSmem.cap,0x4
